// auto-generated by cutlass_sweep.gemm — config: {"arch": "sm_90", "cluster_m": 1, "cluster_n": 1, "dtype": "e5m2", "stages": 0, "tile_k": 32, "tile_m": 256, "tile_n": 128}
#include "cutlass/cutlass.h"
#include "cutlass/gemm/collective/collective_builder.hpp"
#include "cutlass/gemm/device/gemm_universal_adapter.h"
#include "cutlass/gemm/kernel/gemm_universal.hpp"
#include "cutlass/epilogue/collective/collective_builder.hpp"

using ElemA = cutlass::float_e5m2_t;
using ElemB = cutlass::float_e5m2_t;
using ElemCD = cutlass::float_e5m2_t;
using Acc  = float;
using TileShape    = cute::Shape<cute::_256, cute::_128, cute::_32>;
using ClusterShape = cute::Shape<cute::_1, cute::_1, cute::_1>;

using CollectiveEpilogue = typename cutlass::epilogue::collective::CollectiveBuilder<
    cutlass::arch::Sm90, cutlass::arch::OpClassTensorOp,
    TileShape, ClusterShape,
    cutlass::epilogue::collective::EpilogueTileAuto,
    Acc, Acc,
    ElemCD, cutlass::layout::RowMajor, 128 / cutlass::sizeof_bits<ElemCD>::value,
    ElemCD, cutlass::layout::RowMajor, 128 / cutlass::sizeof_bits<ElemCD>::value,
    cutlass::epilogue::collective::EpilogueScheduleAuto
  >::CollectiveOp;

using CollectiveMainloop = typename cutlass::gemm::collective::CollectiveBuilder<
    cutlass::arch::Sm90, cutlass::arch::OpClassTensorOp,
    ElemA, cutlass::layout::RowMajor, 128 / cutlass::sizeof_bits<ElemA>::value,
    ElemB, cutlass::layout::ColumnMajor, 128 / cutlass::sizeof_bits<ElemB>::value,
    Acc,
    TileShape, ClusterShape,
    cutlass::gemm::collective::StageCountAutoCarveout<static_cast<int>(sizeof(typename CollectiveEpilogue::SharedStorage))>,
    cutlass::gemm::collective::KernelScheduleAuto
  >::CollectiveOp;

using GemmKernel = cutlass::gemm::kernel::GemmUniversal<
    cute::Shape<int,int,int,int>,
    CollectiveMainloop,
    CollectiveEpilogue
>;
using Gemm = cutlass::gemm::device::GemmUniversalAdapter<GemmKernel>;

// Force the device kernel symbol into the cubin without needing a host main.
auto* _anchor = &cutlass::device_kernel<GemmKernel>;


// ===== COMPILED SASS (sm_90a) =====

	.target	sm_90a

	.elftype	@"ET_EXEC"


//--------------------- .note.nv.tkinfo           --------------------------
	.section	.note.nv.tkinfo,"",@"SHT_NOTE"
	.sectionflags	@"SHF_NOTE_NV_TKINFO"
	.tkinfo
        /*0018*/ 	.word	0x00000002
        /*0030*/ 	.string	""
        /*0030*/ 	.string	"ptxas"
        /*0030*/ 	.string	"Cuda compilation tools, release 13.0, V13.0.88"
        /*0030*/ 	.string	"Build cuda_13.0.r13.0/compiler.36424714_0"
        /*0030*/ 	.string	"-arch sm_90a -m 64 "



//--------------------- .note.nv.cuinfo           --------------------------
	.section	.note.nv.cuinfo,"",@"SHT_NOTE"
	.sectionflags	@"SHF_NOTE_NV_CUINFO"
        /*0018*/ 	.short	0x0002
        /*001a*/ 	.short	0x005a
        /*001c*/ 	.short	0x0082
	.zero		2


//--------------------- .nv.info                  --------------------------
	.section	.nv.info,"",@"SHT_CUDA_INFO"
	.align	4


	//----- nvinfo : EIATTR_REGCOUNT
	.align		4
        /*0000*/ 	.byte	0x04, 0x2f
        /*0002*/ 	.short	(.L_12 - .L_11)
	.align		4
.L_11:
        /*0004*/ 	.word	index@(_ZN7cutlass13device_kernelINS_4gemm6kernel13GemmUniversalIN4cute5tupleIJiiiiEEENS1_10collective13CollectiveMmaINS1_37MainloopSm90TmaGmmaWarpSpecializedFP8ILi18ENS5_IJNS4_1CILi1EEESB_SB_EEENS1_35KernelTmaWarpSpecializedCooperativeEEENS5_IJNSA_ILi256EEENSA_ILi128EEENSA_ILi32EEEEEENS_12float_e5m2_tENS5_IJlSB_lEEESJ_SK_NS4_8TiledMMAINS4_8MMA_AtomIJNS4_4SM904GMMA31MMA_64x128x32_F32E5M2E5M2_SS_TNILNSO_7ScaleInE1ELSQ_1EEEEEENS4_6LayoutINS5_IJNSA_ILi2EEESB_SB_EEENS5_IJSB_NSA_ILi0EEESW_EEEEENS5_IJNS4_10UnderscoreESZ_SZ_EEEEENS4_13SM90_TMA_LOADENS4_14ComposedLayoutINS4_7SwizzleILi1ELi4ELi3EEENS4_18smem_ptr_flag_bitsILi8EEENST_INS5_IJNSA_ILi8EEESH_EEENS5_IJSH_SB_EEEEEEEvNS4_8identityES12_S1C_vS1D_EENS_8epilogue10collective6detail29Sm90TmaWarpSpecializedAdapterINS1G_15DefaultEpilogueISJ_SK_SK_NS1F_6thread17LinearCombinationISJ_Li1EffLNS1K_9ScaleType4KindE0ELNS_15FloatRoundStyleE2ESJ_EENS1_15EpilogueDefaultEEEEEvvEEEEvNT_6ParamsE)
        /*0008*/ 	.word	0x000000a8


	//----- nvinfo : EIATTR_FRAME_SIZE
	.align		4
.L_12:
        /*000c*/ 	.byte	0x04, 0x11
        /*000e*/ 	.short	(.L_14 - .L_13)
	.align		4
.L_13:
        /*0010*/ 	.word	index@(_ZN7cutlass13device_kernelINS_4gemm6kernel13GemmUniversalIN4cute5tupleIJiiiiEEENS1_10collective13CollectiveMmaINS1_37MainloopSm90TmaGmmaWarpSpecializedFP8ILi18ENS5_IJNS4_1CILi1EEESB_SB_EEENS1_35KernelTmaWarpSpecializedCooperativeEEENS5_IJNSA_ILi256EEENSA_ILi128EEENSA_ILi32EEEEEENS_12float_e5m2_tENS5_IJlSB_lEEESJ_SK_NS4_8TiledMMAINS4_8MMA_AtomIJNS4_4SM904GMMA31MMA_64x128x32_F32E5M2E5M2_SS_TNILNSO_7ScaleInE1ELSQ_1EEEEEENS4_6LayoutINS5_IJNSA_ILi2EEESB_SB_EEENS5_IJSB_NSA_ILi0EEESW_EEEEENS5_IJNS4_10UnderscoreESZ_SZ_EEEEENS4_13SM90_TMA_LOADENS4_14ComposedLayoutINS4_7SwizzleILi1ELi4ELi3EEENS4_18smem_ptr_flag_bitsILi8EEENST_INS5_IJNSA_ILi8EEESH_EEENS5_IJSH_SB_EEEEEEEvNS4_8identityES12_S1C_vS1D_EENS_8epilogue10collective6detail29Sm90TmaWarpSpecializedAdapterINS1G_15DefaultEpilogueISJ_SK_SK_NS1F_6thread17LinearCombinationISJ_Li1EffLNS1K_9ScaleType4KindE0ELNS_15FloatRoundStyleE2ESJ_EENS1_15EpilogueDefaultEEEEEvvEEEEvNT_6ParamsE)
        /*0014*/ 	.word	0x00000100


	//----- nvinfo : EIATTR_MIN_STACK_SIZE
	.align		4
.L_14:
        /*0018*/ 	.byte	0x04, 0x12
        /*001a*/ 	.short	(.L_16 - .L_15)
	.align		4
.L_15:
        /*001c*/ 	.word	index@(_ZN7cutlass13device_kernelINS_4gemm6kernel13GemmUniversalIN4cute5tupleIJiiiiEEENS1_10collective13CollectiveMmaINS1_37MainloopSm90TmaGmmaWarpSpecializedFP8ILi18ENS5_IJNS4_1CILi1EEESB_SB_EEENS1_35KernelTmaWarpSpecializedCooperativeEEENS5_IJNSA_ILi256EEENSA_ILi128EEENSA_ILi32EEEEEENS_12float_e5m2_tENS5_IJlSB_lEEESJ_SK_NS4_8TiledMMAINS4_8MMA_AtomIJNS4_4SM904GMMA31MMA_64x128x32_F32E5M2E5M2_SS_TNILNSO_7ScaleInE1ELSQ_1EEEEEENS4_6LayoutINS5_IJNSA_ILi2EEESB_SB_EEENS5_IJSB_NSA_ILi0EEESW_EEEEENS5_IJNS4_10UnderscoreESZ_SZ_EEEEENS4_13SM90_TMA_LOADENS4_14ComposedLayoutINS4_7SwizzleILi1ELi4ELi3EEENS4_18smem_ptr_flag_bitsILi8EEENST_INS5_IJNSA_ILi8EEESH_EEENS5_IJSH_SB_EEEEEEEvNS4_8identityES12_S1C_vS1D_EENS_8epilogue10collective6detail29Sm90TmaWarpSpecializedAdapterINS1G_15DefaultEpilogueISJ_SK_SK_NS1F_6thread17LinearCombinationISJ_Li1EffLNS1K_9ScaleType4KindE0ELNS_15FloatRoundStyleE2ESJ_EENS1_15EpilogueDefaultEEEEEvvEEEEvNT_6ParamsE)
        /*0020*/ 	.word	0x00000100
.L_16:


//--------------------- .nv.compat                --------------------------
	.section	.nv.compat,"",@"SHT_CUDA_COMPAT_INFO"
	.align	4
        /*0000*/ 	.byte	0x02, 0x09, 0x01, 0x00, 0x02, 0x02, 0x04, 0x00, 0x02, 0x05, 0x05, 0x00, 0x03, 0x07, 0x01, 0x01
        /*0010*/ 	.byte	0x02, 0x03, 0x01, 0x00, 0x02, 0x06, 0x01, 0x00, 0x04, 0x0b, 0x08, 0x00, 0x00, 0x00, 0x00, 0x00
        /*0020*/ 	.byte	0x00, 0x00, 0x00, 0x00


//--------------------- .nv.info._ZN7cutlass13device_kernelINS_4gemm6kernel13GemmUniversalIN4cute5tupleIJiiiiEEENS1_10collective13CollectiveMmaINS1_37MainloopSm90TmaGmmaWarpSpecializedFP8ILi18ENS5_IJNS4_1CILi1EEESB_SB_EEENS1_35KernelTmaWarpSpecializedCooperativeEEENS5_IJNSA_ILi256EEENSA_ILi128EEENSA_ILi32EEEEEENS_12float_e5m2_tENS5_IJlSB_lEEESJ_SK_NS4_8TiledMMAINS4_8MMA_AtomIJNS4_4SM904GMMA31MMA_64x128x32_F32E5M2E5M2_SS_TNILNSO_7ScaleInE1ELSQ_1EEEEEENS4_6LayoutINS5_IJNSA_ILi2EEESB_SB_EEENS5_IJSB_NSA_ILi0EEESW_EEEEENS5_IJNS4_10UnderscoreESZ_SZ_EEEEENS4_13SM90_TMA_LOADENS4_14ComposedLayoutINS4_7SwizzleILi1ELi4ELi3EEENS4_18smem_ptr_flag_bitsILi8EEENST_INS5_IJNSA_ILi8EEESH_EEENS5_IJSH_SB_EEEEEEEvNS4_8identityES12_S1C_vS1D_EENS_8epilogue10collective6detail29Sm90TmaWarpSpecializedAdapterINS1G_15DefaultEpilogueISJ_SK_SK_NS1F_6thread17LinearCombinationISJ_Li1EffLNS1K_9ScaleType4KindE0ELNS_15FloatRoundStyleE2ESJ_EENS1_15EpilogueDefaultEEEEEvvEEEEvNT_6ParamsE --------------------------
	.section	.nv.info._ZN7cutlass13device_kernelINS_4gemm6kernel13GemmUniversalIN4cute5tupleIJiiiiEEENS1_10collective13CollectiveMmaINS1_37MainloopSm90TmaGmmaWarpSpecializedFP8ILi18ENS5_IJNS4_1CILi1EEESB_SB_EEENS1_35KernelTmaWarpSpecializedCooperativeEEENS5_IJNSA_ILi256EEENSA_ILi128EEENSA_ILi32EEEEEENS_12float_e5m2_tENS5_IJlSB_lEEESJ_SK_NS4_8TiledMMAINS4_8MMA_AtomIJNS4_4SM904GMMA31MMA_64x128x32_F32E5M2E5M2_SS_TNILNSO_7ScaleInE1ELSQ_1EEEEEENS4_6LayoutINS5_IJNSA_ILi2EEESB_SB_EEENS5_IJSB_NSA_ILi0EEESW_EEEEENS5_IJNS4_10UnderscoreESZ_SZ_EEEEENS4_13SM90_TMA_LOADENS4_14ComposedLayoutINS4_7SwizzleILi1ELi4ELi3EEENS4_18smem_ptr_flag_bitsILi8EEENST_INS5_IJNSA_ILi8EEESH_EEENS5_IJSH_SB_EEEEEEEvNS4_8identityES12_S1C_vS1D_EENS_8epilogue10collective6detail29Sm90TmaWarpSpecializedAdapterINS1G_15DefaultEpilogueISJ_SK_SK_NS1F_6thread17LinearCombinationISJ_Li1EffLNS1K_9ScaleType4KindE0ELNS_15FloatRoundStyleE2ESJ_EENS1_15EpilogueDefaultEEEEEvvEEEEvNT_6ParamsE,"",@"SHT_CUDA_INFO"
	.sectionflags	@""
	.align	4


	//----- nvinfo : EIATTR_CUDA_API_VERSION
	.align		4
        /*0000*/ 	.byte	0x04, 0x37
        /*0002*/ 	.short	(.L_18 - .L_17)
.L_17:
        /*0004*/ 	.word	0x00000082


	//----- nvinfo : EIATTR_KPARAM_INFO
	.align		4
.L_18:
        /*0008*/ 	.byte	0x04, 0x17
        /*000a*/ 	.short	(.L_20 - .L_19)
.L_19:
        /*000c*/ 	.word	0x00000000
        /*0010*/ 	.short	0x0000
        /*0012*/ 	.short	0x0070
        /*0014*/ 	.byte	0x00, 0xf0, 0x01, 0x10


	//----- nvinfo : EIATTR_SPARSE_MMA_MASK
	.align		4
.L_20:
        /*0018*/ 	.byte	0x03, 0x50
        /*001a*/ 	.short	0x0000


	//----- nvinfo : EIATTR_MAXREG_COUNT
	.align		4
        /*001c*/ 	.byte	0x03, 0x1b
        /*001e*/ 	.short	0x00a8


	//----- nvinfo : EIATTR_NUM_BARRIERS
	.align		4
        /*0020*/ 	.byte	0x02, 0x4c
        /*0022*/ 	.byte	0x01
	.zero		1


	//----- nvinfo : EIATTR_ANNOTATIONS
	.align		4
        /*0024*/ 	.byte	0x04, 0x55
        /*0026*/ 	.short	(.L_22 - .L_21)


	//   ....[0]....
.L_21:
        /*0028*/ 	.word	0x00000001
        /*002c*/ 	.byte	0x80, 0x07, 0x00, 0x00, 0x01, 0x00, 0x00, 0x00, 0xa0, 0x07, 0x00, 0x00, 0x01, 0x00, 0x00, 0x00
        /* <DEDUP_REMOVED lines=193> */
        /*0c4c*/ 	.byte	0x20, 0x0b, 0x01, 0x00


	//----- nvinfo : EIATTR_MERCURY_ISA_VERSION
	.align		4
.L_22:
        /*0c50*/ 	.byte	0x03, 0x5f
        /*0c52*/ 	.short	0x0101


	//----- nvinfo : EIATTR_INT_WARP_WIDE_INSTR_OFFSETS
	.align		4
        /*0c54*/ 	.byte	0x04, 0x31
        /*0c56*/ 	.short	(.L_24 - .L_23)


	//   ....[0]....
.L_23:
        /*0c58*/ 	.word	0x00000650


	//   ....[1]....
        /*0c5c*/ 	.word	0x00000660


	//   ....[2]....
        /*0c60*/ 	.word	0x00000790


	//----- nvinfo : EIATTR_COOP_GROUP_MASK_REGIDS
	.align		4
.L_24:
        /*0c64*/ 	.byte	0x04, 0x29
        /*0c66*/ 	.short	(.L_26 - .L_25)


	//   ....[0]....
.L_25:
        /*0c68*/ 	.word	0xffffffff


	//   ....[1]....
        /*0c6c*/ 	.word	0xffffffff


	//   ....[2]....
        /*0c70*/ 	.word	0xffffffff


	//   ....[3]....
        /*0c74*/ 	.word	0xffffffff


	//   ....[4]....
        /*0c78*/ 	.word	0xffffffff


	//----- nvinfo : EIATTR_COOP_GROUP_INSTR_OFFSETS
	.align		4
.L_26:
        /*0c7c*/ 	.byte	0x04, 0x28
        /*0c7e*/ 	.short	(.L_28 - .L_27)


	//   ....[0]....
.L_27:
        /*0c80*/ 	.word	0x00000070


	//   ....[1]....
        /*0c84*/ 	.word	0x00000080


	//   ....[2]....
        /*0c88*/ 	.word	0x000001a0


	//   ....[3]....
        /*0c8c*/ 	.word	0x000005a0


	//   ....[4]....
        /*0c90*/ 	.word	0x000014e0


	//----- nvinfo : EIATTR_REG_RECONFIG
	.align		4
.L_28:
        /*0c94*/ 	.byte	0x01, 0x54
	.zero		2


	//----- nvinfo : EIATTR_MBARRIER_INSTR_OFFSETS
	.align		4
        /*0c98*/ 	.byte	0x04, 0x39
        /*0c9a*/ 	.short	(.L_30 - .L_29)


	//   ....[0]....
.L_29:
        /*0c9c*/ 	.word	0x00000340
        /*0ca0*/ 	.word	0x000000ff
        /*0ca4*/ 	.word	0x00000000
        /*0ca8*/ 	.short	0x0100
        /*0caa*/ 	.byte	0x09
	.zero		1


	//   ....[1]....
        /*0cac*/ 	.word	0x00000350
        /*0cb0*/ 	.word	0x000000ff
        /*0cb4*/ 	.word	0x00000090
        /*0cb8*/ 	.short	0x0100
        /*0cba*/ 	.byte	0x09
	.zero		1


	//   ....[2]....
        /*0cbc*/ 	.word	0x00000360
        /*0cc0*/ 	.word	0x000000ff
        /*0cc4*/ 	.word	0x00000008
        /*0cc8*/ 	.short	0x0100
        /*0cca*/ 	.byte	0x09
	.zero		1


	//   ....[3]....
        /*0ccc*/ 	.word	0x00000370
        /*0cd0*/ 	.word	0x000000ff
        /*0cd4*/ 	.word	0x00000098
        /*0cd8*/ 	.short	0x0100
        /*0cda*/ 	.byte	0x09
	.zero		1


	//   ....[4]....
        /*0cdc*/ 	.word	0x00000380
        /*0ce0*/ 	.word	0x000000ff
        /*0ce4*/ 	.word	0x00000010
        /*0ce8*/ 	.short	0x0100
        /*0cea*/ 	.byte	0x09
	.zero		1


	//   ....[5]....
        /*0cec*/ 	.word	0x00000390
        /*0cf0*/ 	.word	0x000000ff
        /*0cf4*/ 	.word	0x000000a0
        /*0cf8*/ 	.short	0x0100
        /*0cfa*/ 	.byte	0x09
	.zero		1


	//   ....[6]....
        /*0cfc*/ 	.word	0x000003a0
        /*0d00*/ 	.word	0x000000ff
        /*0d04*/ 	.word	0x00000018
        /*0d08*/ 	.short	0x0100
        /*0d0a*/ 	.byte	0x09
	.zero		1


	//   ....[7]....
        /*0d0c*/ 	.word	0x000003b0
        /*0d10*/ 	.word	0x000000ff
        /*0d14*/ 	.word	0x000000a8
        /*0d18*/ 	.short	0x0100
        /*0d1a*/ 	.byte	0x09
	.zero		1


	//   ....[8]....
        /*0d1c*/ 	.word	0x000003c0
        /*0d20*/ 	.word	0x000000ff
        /*0d24*/ 	.word	0x00000020
        /*0d28*/ 	.short	0x0100
        /*0d2a*/ 	.byte	0x09
	.zero		1


	//   ....[9]....
        /*0d2c*/ 	.word	0x000003d0
        /*0d30*/ 	.word	0x000000ff
        /*0d34*/ 	.word	0x000000b0
        /*0d38*/ 	.short	0x0100
        /*0d3a*/ 	.byte	0x09
	.zero		1


	//   ....[10]....
        /*0d3c*/ 	.word	0x000003e0
        /*0d40*/ 	.word	0x000000ff
        /*0d44*/ 	.word	0x00000028
        /*0d48*/ 	.short	0x0100
        /*0d4a*/ 	.byte	0x09
	.zero		1


	//   ....[11]....
        /*0d4c*/ 	.word	0x000003f0
        /*0d50*/ 	.word	0x000000ff
        /*0d54*/ 	.word	0x000000b8
        /*0d58*/ 	.short	0x0100
        /*0d5a*/ 	.byte	0x09
	.zero		1


	//   ....[12]....
        /*0d5c*/ 	.word	0x00000400
        /*0d60*/ 	.word	0x000000ff
        /*0d64*/ 	.word	0x00000030
        /*0d68*/ 	.short	0x0100
        /*0d6a*/ 	.byte	0x09
	.zero		1


	//   ....[13]....
        /*0d6c*/ 	.word	0x00000410
        /*0d70*/ 	.word	0x000000ff
        /*0d74*/ 	.word	0x000000c0
        /*0d78*/ 	.short	0x0100
        /*0d7a*/ 	.byte	0x09
	.zero		1


	//   ....[14]....
        /*0d7c*/ 	.word	0x00000420
        /*0d80*/ 	.word	0x000000ff
        /*0d84*/ 	.word	0x00000038
        /*0d88*/ 	.short	0x0100
        /*0d8a*/ 	.byte	0x09
	.zero		1


	//   ....[15]....
        /*0d8c*/ 	.word	0x00000430
        /*0d90*/ 	.word	0x000000ff
        /*0d94*/ 	.word	0x000000c8
        /*0d98*/ 	.short	0x0100
        /*0d9a*/ 	.byte	0x09
	.zero		1


	//   ....[16]....
        /*0d9c*/ 	.word	0x00000440
        /*0da0*/ 	.word	0x000000ff
        /*0da4*/ 	.word	0x00000040
        /*0da8*/ 	.short	0x0100
        /*0daa*/ 	.byte	0x09
	.zero		1


	//   ....[17]....
        /*0dac*/ 	.word	0x00000450
        /*0db0*/ 	.word	0x000000ff
        /*0db4*/ 	.word	0x000000d0
        /*0db8*/ 	.short	0x0100
        /*0dba*/ 	.byte	0x09
	.zero		1


	//   ....[18]....
        /*0dbc*/ 	.word	0x00000460
        /*0dc0*/ 	.word	0x000000ff
        /*0dc4*/ 	.word	0x00000048
        /*0dc8*/ 	.short	0x0100
        /*0dca*/ 	.byte	0x09
	.zero		1


	//   ....[19]....
        /*0dcc*/ 	.word	0x00000470
        /*0dd0*/ 	.word	0x000000ff
        /*0dd4*/ 	.word	0x000000d8
        /*0dd8*/ 	.short	0x0100
        /*0dda*/ 	.byte	0x09
	.zero		1


	//   ....[20]....
        /*0ddc*/ 	.word	0x00000480
        /*0de0*/ 	.word	0x000000ff
        /*0de4*/ 	.word	0x00000050
        /*0de8*/ 	.short	0x0100
        /*0dea*/ 	.byte	0x09
	.zero		1


	//   ....[21]....
        /*0dec*/ 	.word	0x00000490
        /*0df0*/ 	.word	0x000000ff
        /*0df4*/ 	.word	0x000000e0
        /*0df8*/ 	.short	0x0100
        /*0dfa*/ 	.byte	0x09
	.zero		1


	//   ....[22]....
        /*0dfc*/ 	.word	0x000004a0
        /*0e00*/ 	.word	0x000000ff
        /*0e04*/ 	.word	0x00000058
        /*0e08*/ 	.short	0x0100
        /*0e0a*/ 	.byte	0x09
	.zero		1


	//   ....[23]....
        /*0e0c*/ 	.word	0x000004b0
        /*0e10*/ 	.word	0x000000ff
        /*0e14*/ 	.word	0x000000e8
        /*0e18*/ 	.short	0x0100
        /*0e1a*/ 	.byte	0x09
	.zero		1


	//   ....[24]....
        /*0e1c*/ 	.word	0x000004c0
        /*0e20*/ 	.word	0x000000ff
        /*0e24*/ 	.word	0x00000060
        /*0e28*/ 	.short	0x0100
        /*0e2a*/ 	.byte	0x09
	.zero		1


	//   ....[25]....
        /*0e2c*/ 	.word	0x000004d0
        /*0e30*/ 	.word	0x000000ff
        /*0e34*/ 	.word	0x000000f0
        /*0e38*/ 	.short	0x0100
        /*0e3a*/ 	.byte	0x09
	.zero		1


	//   ....[26]....
        /*0e3c*/ 	.word	0x000004e0
        /*0e40*/ 	.word	0x000000ff
        /*0e44*/ 	.word	0x00000068
        /*0e48*/ 	.short	0x0100
        /*0e4a*/ 	.byte	0x09
	.zero		1


	//   ....[27]....
        /*0e4c*/ 	.word	0x000004f0
        /*0e50*/ 	.word	0x000000ff
        /*0e54*/ 	.word	0x000000f8
        /*0e58*/ 	.short	0x0100
        /*0e5a*/ 	.byte	0x09
	.zero		1


	//   ....[28]....
        /*0e5c*/ 	.word	0x00000500
        /*0e60*/ 	.word	0x000000ff
        /*0e64*/ 	.word	0x00000070
        /*0e68*/ 	.short	0x0100
        /*0e6a*/ 	.byte	0x09
	.zero		1


	//   ....[29]....
        /*0e6c*/ 	.word	0x00000510
        /*0e70*/ 	.word	0x000000ff
        /*0e74*/ 	.word	0x00000100
        /*0e78*/ 	.short	0x0100
        /*0e7a*/ 	.byte	0x09
	.zero		1


	//   ....[30]....
        /*0e7c*/ 	.word	0x00000520
        /*0e80*/ 	.word	0x000000ff
        /*0e84*/ 	.word	0x00000078
        /*0e88*/ 	.short	0x0100
        /*0e8a*/ 	.byte	0x09
	.zero		1


	//   ....[31]....
        /*0e8c*/ 	.word	0x00000530
        /*0e90*/ 	.word	0x000000ff
        /*0e94*/ 	.word	0x00000108
        /*0e98*/ 	.short	0x0100
        /*0e9a*/ 	.byte	0x09
	.zero		1


	//   ....[32]....
        /*0e9c*/ 	.word	0x00000540
        /*0ea0*/ 	.word	0x000000ff
        /*0ea4*/ 	.word	0x00000080
        /*0ea8*/ 	.short	0x0100
        /*0eaa*/ 	.byte	0x09
	.zero		1


	//   ....[33]....
        /*0eac*/ 	.word	0x00000550
        /*0eb0*/ 	.word	0x000000ff
        /*0eb4*/ 	.word	0x00000110
        /*0eb8*/ 	.short	0x0100
        /*0eba*/ 	.byte	0x09
	.zero		1


	//   ....[34]....
        /*0ebc*/ 	.word	0x00000560
        /*0ec0*/ 	.word	0x000000ff
        /*0ec4*/ 	.word	0x00000088
        /*0ec8*/ 	.short	0x0100
        /*0eca*/ 	.byte	0x09
	.zero		1


	//   ....[35]....
        /*0ecc*/ 	.word	0x00000570
        /*0ed0*/ 	.word	0x000000ff
        /*0ed4*/ 	.word	0x00000118
        /*0ed8*/ 	.short	0x0100
        /*0eda*/ 	.byte	0x09
	.zero		1


	//   ....[36]....
        /*0edc*/ 	.word	0x000007c0
        /*0ee0*/ 	.word	0x000000ff
        /*0ee4*/ 	.word	0x00000130
        /*0ee8*/ 	.short	0x0100
        /*0eea*/ 	.byte	0x06
	.zero		1


	//   ....[37]....
        /*0eec*/ 	.word	0x000007d0
        /*0ef0*/ 	.word	0x000000ff
        /*0ef4*/ 	.word	0x00000138
        /*0ef8*/ 	.short	0x0100
        /*0efa*/ 	.byte	0x06
	.zero		1


	//   ....[38]....
        /*0efc*/ 	.word	0x00001cf0
        /*0f00*/ 	.word	0x000000ff
        /*0f04*/ 	.word	0x00000000
        /*0f08*/ 	.short	0x010a
        /*0f0a*/ 	.byte	0x07
	.zero		1


	//   ....[39]....
        /*0f0c*/ 	.word	0x00001d50
        /*0f10*/ 	.word	0x000000ff
        /*0f14*/ 	.word	0x00000000
        /*0f18*/ 	.short	0x010a
        /*0f1a*/ 	.byte	0x07
	.zero		1


	//   ....[40]....
        /*0f1c*/ 	.word	0x00002f20
        /*0f20*/ 	.word	0x000000ff
        /*0f24*/ 	.word	0x00000000
        /*0f28*/ 	.short	0x010a
        /*0f2a*/ 	.byte	0x09
	.zero		1


	//   ....[41]....
        /*0f2c*/ 	.word	0x00002f60
        /*0f30*/ 	.word	0x000000ff
        /*0f34*/ 	.word	0x00000000
        /*0f38*/ 	.short	0x010a
        /*0f3a*/ 	.byte	0x09
	.zero		1


	//   ....[42]....
        /*0f3c*/ 	.word	0x00003f60
        /*0f40*/ 	.word	0x000000ff
        /*0f44*/ 	.word	0x00000000
        /*0f48*/ 	.short	0x0101
        /*0f4a*/ 	.byte	0x08
	.zero		1


	//   ....[43]....
        /*0f4c*/ 	.word	0x00005130
        /*0f50*/ 	.word	0x000000ff
        /*0f54*/ 	.word	0x00000000
        /*0f58*/ 	.short	0x0101
        /*0f5a*/ 	.byte	0x08
	.zero		1


	//   ....[44]....
        /*0f5c*/ 	.word	0x0000f560
        /*0f60*/ 	.word	0x0000000d
        /*0f64*/ 	.word	0x00000090
        /*0f68*/ 	.short	0x010a
        /*0f6a*/ 	.byte	0x3f
	.zero		1


	//   ....[45]....
        /*0f6c*/ 	.word	0x0000f920
        /*0f70*/ 	.word	0x00000004
        /*0f74*/ 	.word	0x00000138
        /*0f78*/ 	.short	0x0101
        /*0f7a*/ 	.byte	0x3f
	.zero		1


	//   ....[46]....
        /*0f7c*/ 	.word	0x00010090
        /*0f80*/ 	.word	0x00000007
        /*0f84*/ 	.word	0x00000000
        /*0f88*/ 	.short	0x010a
        /*0f8a*/ 	.byte	0x3f
	.zero		1


	//   ....[47]....
        /*0f8c*/ 	.word	0x00010110
        /*0f90*/ 	.word	0x00000009
        /*0f94*/ 	.word	0x00000000
        /*0f98*/ 	.short	0x010a
        /*0f9a*/ 	.byte	0x3f
	.zero		1


	//   ....[48]....
        /*0f9c*/ 	.word	0x000101a0
        /*0fa0*/ 	.word	0x00000006
        /*0fa4*/ 	.word	0x00000000
        /*0fa8*/ 	.short	0x010a
        /*0faa*/ 	.byte	0x3f
	.zero		1


	//   ....[49]....
        /*0fac*/ 	.word	0x00010230
        /*0fb0*/ 	.word	0x00000009
        /*0fb4*/ 	.word	0x00000000
        /*0fb8*/ 	.short	0x010a
        /*0fba*/ 	.byte	0x3f
	.zero		1


	//   ....[50]....
        /*0fbc*/ 	.word	0x000102c0
        /*0fc0*/ 	.word	0x00000006
        /*0fc4*/ 	.word	0x00000000
        /*0fc8*/ 	.short	0x010a
        /*0fca*/ 	.byte	0x3f
	.zero		1


	//   ....[51]....
        /*0fcc*/ 	.word	0x00010350
        /*0fd0*/ 	.word	0x00000009
        /*0fd4*/ 	.word	0x00000000
        /*0fd8*/ 	.short	0x010a
        /*0fda*/ 	.byte	0x3f
	.zero		1


	//   ....[52]....
        /*0fdc*/ 	.word	0x000103e0
        /*0fe0*/ 	.word	0x00000006
        /*0fe4*/ 	.word	0x00000000
        /*0fe8*/ 	.short	0x010a
        /*0fea*/ 	.byte	0x3f
	.zero		1


	//   ....[53]....
        /*0fec*/ 	.word	0x00010470
        /*0ff0*/ 	.word	0x00000009
        /*0ff4*/ 	.word	0x00000000
        /*0ff8*/ 	.short	0x010a
        /*0ffa*/ 	.byte	0x3f
	.zero		1


	//   ....[54]....
        /*0ffc*/ 	.word	0x00010500
        /*1000*/ 	.word	0x00000006
        /*1004*/ 	.word	0x00000000
        /*1008*/ 	.short	0x010a
        /*100a*/ 	.byte	0x3f
	.zero		1


	//   ....[55]....
        /*100c*/ 	.word	0x00010590
        /*1010*/ 	.word	0x00000009
        /*1014*/ 	.word	0x00000000
        /*1018*/ 	.short	0x010a
        /*101a*/ 	.byte	0x3f
	.zero		1


	//   ....[56]....
        /*101c*/ 	.word	0x00010620
        /*1020*/ 	.word	0x00000006
        /*1024*/ 	.word	0x00000000
        /*1028*/ 	.short	0x010a
        /*102a*/ 	.byte	0x3f
	.zero		1


	//   ....[57]....
        /*102c*/ 	.word	0x000106b0
        /*1030*/ 	.word	0x00000009
        /*1034*/ 	.word	0x00000000
        /*1038*/ 	.short	0x010a
        /*103a*/ 	.byte	0x3f
	.zero		1


	//   ....[58]....
        /*103c*/ 	.word	0x00010740
        /*1040*/ 	.word	0x00000006
        /*1044*/ 	.word	0x00000000
        /*1048*/ 	.short	0x010a
        /*104a*/ 	.byte	0x3f
	.zero		1


	//   ....[59]....
        /*104c*/ 	.word	0x000107d0
        /*1050*/ 	.word	0x00000009
        /*1054*/ 	.word	0x00000000
        /*1058*/ 	.short	0x010a
        /*105a*/ 	.byte	0x3f
	.zero		1


	//   ....[60]....
        /*105c*/ 	.word	0x00010860
        /*1060*/ 	.word	0x00000006
        /*1064*/ 	.word	0x00000000
        /*1068*/ 	.short	0x010a
        /*106a*/ 	.byte	0x3f
	.zero		1


	//   ....[61]....
        /*106c*/ 	.word	0x000108f0
        /*1070*/ 	.word	0x00000009
        /*1074*/ 	.word	0x00000000
        /*1078*/ 	.short	0x010a
        /*107a*/ 	.byte	0x3f
	.zero		1


	//   ....[62]....
        /*107c*/ 	.word	0x00010980
        /*1080*/ 	.word	0x00000006
        /*1084*/ 	.word	0x00000000
        /*1088*/ 	.short	0x010a
        /*108a*/ 	.byte	0x3f
	.zero		1


	//   ....[63]....
        /*108c*/ 	.word	0x00010a10
        /*1090*/ 	.word	0x00000003
        /*1094*/ 	.word	0x00000000
        /*1098*/ 	.short	0x010a
        /*109a*/ 	.byte	0x3f
	.zero		1


	//   ....[64]....
        /*109c*/ 	.word	0x00010a80
        /*10a0*/ 	.word	0x00000003
        /*10a4*/ 	.word	0x00000000
        /*10a8*/ 	.short	0x010a
        /*10aa*/ 	.byte	0x3f
	.zero		1


	//   ....[65]....
        /*10ac*/ 	.word	0x00010af0
        /*10b0*/ 	.word	0x00000000
        /*10b4*/ 	.word	0x00000000
        /*10b8*/ 	.short	0x010a
        /*10ba*/ 	.byte	0x3f
	.zero		1


	//   ....[66]....
        /*10bc*/ 	.word	0x00010bd0
        /*10c0*/ 	.word	0x0000000d
        /*10c4*/ 	.word	0x00000090
        /*10c8*/ 	.short	0x010a
        /*10ca*/ 	.byte	0x3f
	.zero		1


	//   ....[67]....
        /*10cc*/ 	.word	0x00010cb0
        /*10d0*/ 	.word	0x00000007
        /*10d4*/ 	.word	0x00000000
        /*10d8*/ 	.short	0x010a
        /*10da*/ 	.byte	0x3f
	.zero		1


	//   ....[68]....
        /*10dc*/ 	.word	0x00010d00
        /*10e0*/ 	.word	0x00000009
        /*10e4*/ 	.word	0x00000000
        /*10e8*/ 	.short	0x010a
        /*10ea*/ 	.byte	0x3f
	.zero		1


	//   ....[69]....
        /*10ec*/ 	.word	0x00010d50
        /*10f0*/ 	.word	0x00000006
        /*10f4*/ 	.word	0x00000000
        /*10f8*/ 	.short	0x010a
        /*10fa*/ 	.byte	0x3f
	.zero		1


	//   ....[70]....
        /*10fc*/ 	.word	0x00010da0
        /*1100*/ 	.word	0x00000009
        /*1104*/ 	.word	0x00000000
        /*1108*/ 	.short	0x010a
        /*110a*/ 	.byte	0x3f
	.zero		1


	//   ....[71]....
        /*110c*/ 	.word	0x00010df0
        /*1110*/ 	.word	0x00000006
        /*1114*/ 	.word	0x00000000
        /*1118*/ 	.short	0x010a
        /*111a*/ 	.byte	0x3f
	.zero		1


	//   ....[72]....
        /*111c*/ 	.word	0x00010e40
        /*1120*/ 	.word	0x00000009
        /*1124*/ 	.word	0x00000000
        /*1128*/ 	.short	0x010a
        /*112a*/ 	.byte	0x3f
	.zero		1


	//   ....[73]....
        /*112c*/ 	.word	0x00010e90
        /*1130*/ 	.word	0x00000006
        /*1134*/ 	.word	0x00000000
        /*1138*/ 	.short	0x010a
        /*113a*/ 	.byte	0x3f
	.zero		1


	//   ....[74]....
        /*113c*/ 	.word	0x00010ee0
        /*1140*/ 	.word	0x00000009
        /*1144*/ 	.word	0x00000000
        /*1148*/ 	.short	0x010a
        /*114a*/ 	.byte	0x3f
	.zero		1


	//   ....[75]....
        /*114c*/ 	.word	0x00010f30
        /*1150*/ 	.word	0x00000006
        /*1154*/ 	.word	0x00000000
        /*1158*/ 	.short	0x010a
        /*115a*/ 	.byte	0x3f
	.zero		1


	//   ....[76]....
        /*115c*/ 	.word	0x00010f80
        /*1160*/ 	.word	0x00000009
        /*1164*/ 	.word	0x00000000
        /*1168*/ 	.short	0x010a
        /*116a*/ 	.byte	0x3f
	.zero		1


	//   ....[77]....
        /*116c*/ 	.word	0x00010fd0
        /*1170*/ 	.word	0x00000006
        /*1174*/ 	.word	0x00000000
        /*1178*/ 	.short	0x010a
        /*117a*/ 	.byte	0x3f
	.zero		1


	//   ....[78]....
        /*117c*/ 	.word	0x00011020
        /*1180*/ 	.word	0x00000009
        /*1184*/ 	.word	0x00000000
        /*1188*/ 	.short	0x010a
        /*118a*/ 	.byte	0x3f
	.zero		1


	//   ....[79]....
        /*118c*/ 	.word	0x00011070
        /*1190*/ 	.word	0x00000006
        /*1194*/ 	.word	0x00000000
        /*1198*/ 	.short	0x010a
        /*119a*/ 	.byte	0x3f
	.zero		1


	//   ....[80]....
        /*119c*/ 	.word	0x000110c0
        /*11a0*/ 	.word	0x00000009
        /*11a4*/ 	.word	0x00000000
        /*11a8*/ 	.short	0x010a
        /*11aa*/ 	.byte	0x3f
	.zero		1


	//   ....[81]....
        /*11ac*/ 	.word	0x00011110
        /*11b0*/ 	.word	0x00000006
        /*11b4*/ 	.word	0x00000000
        /*11b8*/ 	.short	0x010a
        /*11ba*/ 	.byte	0x3f
	.zero		1


	//   ....[82]....
        /*11bc*/ 	.word	0x00011160
        /*11c0*/ 	.word	0x00000009
        /*11c4*/ 	.word	0x00000000
        /*11c8*/ 	.short	0x010a
        /*11ca*/ 	.byte	0x3f
	.zero		1


	//   ....[83]....
        /*11cc*/ 	.word	0x000111b0
        /*11d0*/ 	.word	0x00000006
        /*11d4*/ 	.word	0x00000000
        /*11d8*/ 	.short	0x010a
        /*11da*/ 	.byte	0x3f
	.zero		1


	//----- nvinfo : EIATTR_NUM_MBARRIERS
	.align		4
.L_30:
        /*11dc*/ 	.byte	0x03, 0x38
        /*11de*/ 	.short	0x0026


	//----- nvinfo : EIATTR_EXIT_INSTR_OFFSETS
	.align		4
        /*11e0*/ 	.byte	0x04, 0x1c
        /*11e2*/ 	.short	(.L_32 - .L_31)


	//   ....[0]....
.L_31:
        /*11e4*/ 	.word	0x00000830


	//   ....[1]....
        /*11e8*/ 	.word	0x00001180


	//   ....[2]....
        /*11ec*/ 	.word	0x0000eba0


	//   ....[3]....
        /*11f0*/ 	.word	0x0000f1f0


	//   ....[4]....
        /*11f4*/ 	.word	0x00010a60


	//----- nvinfo : EIATTR_MAX_THREADS
	.align		4
.L_32:
        /*11f8*/ 	.byte	0x04, 0x05
        /*11fa*/ 	.short	(.L_34 - .L_33)
.L_33:
        /*11fc*/ 	.word	0x00000180
        /*1200*/ 	.word	0x00000001
        /*1204*/ 	.word	0x00000001


	//----- nvinfo : EIATTR_CRS_STACK_SIZE
	.align		4
.L_34:
        /*1208*/ 	.byte	0x04, 0x1e
        /*120a*/ 	.short	(.L_36 - .L_35)
.L_35:
        /*120c*/ 	.word	0x00000000


	//----- nvinfo : EIATTR_CBANK_PARAM_SIZE
	.align		4
.L_36:
        /*1210*/ 	.byte	0x03, 0x19
        /*1212*/ 	.short	0x0470


	//----- nvinfo : EIATTR_PARAM_CBANK
	.align		4
        /*1214*/ 	.byte	0x04, 0x0a
        /*1216*/ 	.short	(.L_38 - .L_37)
	.align		4
.L_37:
        /*1218*/ 	.word	index@(.nv.constant0._ZN7cutlass13device_kernelINS_4gemm6kernel13GemmUniversalIN4cute5tupleIJiiiiEEENS1_10collective13CollectiveMmaINS1_37MainloopSm90TmaGmmaWarpSpecializedFP8ILi18ENS5_IJNS4_1CILi1EEESB_SB_EEENS1_35KernelTmaWarpSpecializedCooperativeEEENS5_IJNSA_ILi256EEENSA_ILi128EEENSA_ILi32EEEEEENS_12float_e5m2_tENS5_IJlSB_lEEESJ_SK_NS4_8TiledMMAINS4_8MMA_AtomIJNS4_4SM904GMMA31MMA_64x128x32_F32E5M2E5M2_SS_TNILNSO_7ScaleInE1ELSQ_1EEEEEENS4_6LayoutINS5_IJNSA_ILi2EEESB_SB_EEENS5_IJSB_NSA_ILi0EEESW_EEEEENS5_IJNS4_10UnderscoreESZ_SZ_EEEEENS4_13SM90_TMA_LOADENS4_14ComposedLayoutINS4_7SwizzleILi1ELi4ELi3EEENS4_18smem_ptr_flag_bitsILi8EEENST_INS5_IJNSA_ILi8EEESH_EEENS5_IJSH_SB_EEEEEEEvNS4_8identityES12_S1C_vS1D_EENS_8epilogue10collective6detail29Sm90TmaWarpSpecializedAdapterINS1G_15DefaultEpilogueISJ_SK_SK_NS1F_6thread17LinearCombinationISJ_Li1EffLNS1K_9ScaleType4KindE0ELNS_15FloatRoundStyleE2ESJ_EENS1_15EpilogueDefaultEEEEEvvEEEEvNT_6ParamsE)
        /*121c*/ 	.short	0x0210
        /*121e*/ 	.short	0x0470


	//----- nvinfo : EIATTR_SW_WAR
	.align		4
.L_38:
        /*1220*/ 	.byte	0x04, 0x36
        /*1222*/ 	.short	(.L_40 - .L_39)
.L_39:
        /*1224*/ 	.word	0x00000008
.L_40:


//--------------------- .nv.callgraph             --------------------------
	.section	.nv.callgraph,"",@"SHT_CUDA_CALLGRAPH"
	.align	4
	.sectionentsize	8
	.align		4
        /*0000*/ 	.word	0x00000000
	.align		4
        /*0004*/ 	.word	0xffffffff
	.align		4
        /*0008*/ 	.word	0x00000000
	.align		4
        /*000c*/ 	.word	0xfffffffe
	.align		4
        /*0010*/ 	.word	0x00000000
	.align		4
        /*0014*/ 	.word	0xfffffffd
	.align		4
        /*0018*/ 	.word	0x00000000
	.align		4
        /*001c*/ 	.word	0xfffffffc


//--------------------- .nv.constant4             --------------------------
	.section	.nv.constant4,"a",@progbits
	.align	8
	.align		8
.nv.constant4:
        /*0000*/ 	.dword	_ZN39_INTERNAL_bea1200f_4_k_cu_e5efc128_43244cuda3std3__45__cpo5beginE
	.align		8
        /*0008*/ 	.dword	_ZN39_INTERNAL_bea1200f_4_k_cu_e5efc128_43244cuda3std3__45__cpo3endE
	.align		8
        /*0010*/ 	.dword	_ZN39_INTERNAL_bea1200f_4_k_cu_e5efc128_43244cuda3std3__45__cpo6cbeginE
	.align		8
        /*0018*/ 	.dword	_ZN39_INTERNAL_bea1200f_4_k_cu_e5efc128_43244cuda3std3__45__cpo4cendE
	.align		8
        /*0020*/ 	.dword	_ZN39_INTERNAL_bea1200f_4_k_cu_e5efc128_43244cuda3std3__441_GLOBAL__N__bea1200f_4_k_cu_e5efc128_43246ignoreE
	.align		8
        /*0028*/ 	.dword	_ZN39_INTERNAL_bea1200f_4_k_cu_e5efc128_43244cuda3std3__419piecewise_constructE
	.align		8
        /*0030*/ 	.dword	_ZN39_INTERNAL_bea1200f_4_k_cu_e5efc128_43244cuda3std3__48in_placeE
	.align		8
        /*0038*/ 	.dword	_ZN39_INTERNAL_bea1200f_4_k_cu_e5efc128_43244cuda3std6ranges3__45__cpo4swapE
	.align		8
        /*0040*/ 	.dword	_ZN39_INTERNAL_bea1200f_4_k_cu_e5efc128_43244cuda3std6ranges3__45__cpo9iter_moveE
	.align		8
        /*0048*/ 	.dword	_ZN39_INTERNAL_bea1200f_4_k_cu_e5efc128_43244cute7productE
	.align		8
        /*0050*/ 	.dword	_ZN39_INTERNAL_bea1200f_4_k_cu_e5efc128_43244cute1_E


//--------------------- .text._ZN7cutlass13device_kernelINS_4gemm6kernel13GemmUniversalIN4cute5tupleIJiiiiEEENS1_10collective13CollectiveMmaINS1_37MainloopSm90TmaGmmaWarpSpecializedFP8ILi18ENS5_IJNS4_1CILi1EEESB_SB_EEENS1_35KernelTmaWarpSpecializedCooperativeEEENS5_IJNSA_ILi256EEENSA_ILi128EEENSA_ILi32EEEEEENS_12float_e5m2_tENS5_IJlSB_lEEESJ_SK_NS4_8TiledMMAINS4_8MMA_AtomIJNS4_4SM904GMMA31MMA_64x128x32_F32E5M2E5M2_SS_TNILNSO_7ScaleInE1ELSQ_1EEEEEENS4_6LayoutINS5_IJNSA_ILi2EEESB_SB_EEENS5_IJSB_NSA_ILi0EEESW_EEEEENS5_IJNS4_10UnderscoreESZ_SZ_EEEEENS4_13SM90_TMA_LOADENS4_14ComposedLayoutINS4_7SwizzleILi1ELi4ELi3EEENS4_18smem_ptr_flag_bitsILi8EEENST_INS5_IJNSA_ILi8EEESH_EEENS5_IJSH_SB_EEEEEEEvNS4_8identityES12_S1C_vS1D_EENS_8epilogue10collective6detail29Sm90TmaWarpSpecializedAdapterINS1G_15DefaultEpilogueISJ_SK_SK_NS1F_6thread17LinearCombinationISJ_Li1EffLNS1K_9ScaleType4KindE0ELNS_15FloatRoundStyleE2ESJ_EENS1_15EpilogueDefaultEEEEEvvEEEEvNT_6ParamsE --------------------------
	.section	.text._ZN7cutlass13device_kernelINS_4gemm6kernel13GemmUniversalIN4cute5tupleIJiiiiEEENS1_10collective13CollectiveMmaINS1_37MainloopSm90TmaGmmaWarpSpecializedFP8ILi18ENS5_IJNS4_1CILi1EEESB_SB_EEENS1_35KernelTmaWarpSpecializedCooperativeEEENS5_IJNSA_ILi256EEENSA_ILi128EEENSA_ILi32EEEEEENS_12float_e5m2_tENS5_IJlSB_lEEESJ_SK_NS4_8TiledMMAINS4_8MMA_AtomIJNS4_4SM904GMMA31MMA_64x128x32_F32E5M2E5M2_SS_TNILNSO_7ScaleInE1ELSQ_1EEEEEENS4_6LayoutINS5_IJNSA_ILi2EEESB_SB_EEENS5_IJSB_NSA_ILi0EEESW_EEEEENS5_IJNS4_10UnderscoreESZ_SZ_EEEEENS4_13SM90_TMA_LOADENS4_14ComposedLayoutINS4_7SwizzleILi1ELi4ELi3EEENS4_18smem_ptr_flag_bitsILi8EEENST_INS5_IJNSA_ILi8EEESH_EEENS5_IJSH_SB_EEEEEEEvNS4_8identityES12_S1C_vS1D_EENS_8epilogue10collective6detail29Sm90TmaWarpSpecializedAdapterINS1G_15DefaultEpilogueISJ_SK_SK_NS1F_6thread17LinearCombinationISJ_Li1EffLNS1K_9ScaleType4KindE0ELNS_15FloatRoundStyleE2ESJ_EENS1_15EpilogueDefaultEEEEEvvEEEEvNT_6ParamsE,"ax",@progbits
	.align	128
.text._ZN7cutlass13device_kernelINS_4gemm6kernel13GemmUniversalIN4cute5tupleIJiiiiEEENS1_10collective13CollectiveMmaINS1_37MainloopSm90TmaGmmaWarpSpecializedFP8ILi18ENS5_IJNS4_1CILi1EEESB_SB_EEENS1_35KernelTmaWarpSpecializedCooperativeEEENS5_IJNSA_ILi256EEENSA_ILi128EEENSA_ILi32EEEEEENS_12float_e5m2_tENS5_IJlSB_lEEESJ_SK_NS4_8TiledMMAINS4_8MMA_AtomIJNS4_4SM904GMMA31MMA_64x128x32_F32E5M2E5M2_SS_TNILNSO_7ScaleInE1ELSQ_1EEEEEENS4_6LayoutINS5_IJNSA_ILi2EEESB_SB_EEENS5_IJSB_NSA_ILi0EEESW_EEEEENS5_IJNS4_10UnderscoreESZ_SZ_EEEEENS4_13SM90_TMA_LOADENS4_14ComposedLayoutINS4_7SwizzleILi1ELi4ELi3EEENS4_18smem_ptr_flag_bitsILi8EEENST_INS5_IJNSA_ILi8EEESH_EEENS5_IJSH_SB_EEEEEEEvNS4_8identityES12_S1C_vS1D_EENS_8epilogue10collective6detail29Sm90TmaWarpSpecializedAdapterINS1G_15DefaultEpilogueISJ_SK_SK_NS1F_6thread17LinearCombinationISJ_Li1EffLNS1K_9ScaleType4KindE0ELNS_15FloatRoundStyleE2ESJ_EENS1_15EpilogueDefaultEEEEEvvEEEEvNT_6ParamsE:
        .type           _ZN7cutlass13device_kernelINS_4gemm6kernel13GemmUniversalIN4cute5tupleIJiiiiEEENS1_10collective13CollectiveMmaINS1_37MainloopSm90TmaGmmaWarpSpecializedFP8ILi18ENS5_IJNS4_1CILi1EEESB_SB_EEENS1_35KernelTmaWarpSpecializedCooperativeEEENS5_IJNSA_ILi256EEENSA_ILi128EEENSA_ILi32EEEEEENS_12float_e5m2_tENS5_IJlSB_lEEESJ_SK_NS4_8TiledMMAINS4_8MMA_AtomIJNS4_4SM904GMMA31MMA_64x128x32_F32E5M2E5M2_SS_TNILNSO_7ScaleInE1ELSQ_1EEEEEENS4_6LayoutINS5_IJNSA_ILi2EEESB_SB_EEENS5_IJSB_NSA_ILi0EEESW_EEEEENS5_IJNS4_10UnderscoreESZ_SZ_EEEEENS4_13SM90_TMA_LOADENS4_14ComposedLayoutINS4_7SwizzleILi1ELi4ELi3EEENS4_18smem_ptr_flag_bitsILi8EEENST_INS5_IJNSA_ILi8EEESH_EEENS5_IJSH_SB_EEEEEEEvNS4_8identityES12_S1C_vS1D_EENS_8epilogue10collective6detail29Sm90TmaWarpSpecializedAdapterINS1G_15DefaultEpilogueISJ_SK_SK_NS1F_6thread17LinearCombinationISJ_Li1EffLNS1K_9ScaleType4KindE0ELNS_15FloatRoundStyleE2ESJ_EENS1_15EpilogueDefaultEEEEEvvEEEEvNT_6ParamsE,@function
        .size           _ZN7cutlass13device_kernelINS_4gemm6kernel13GemmUniversalIN4cute5tupleIJiiiiEEENS1_10collective13CollectiveMmaINS1_37MainloopSm90TmaGmmaWarpSpecializedFP8ILi18ENS5_IJNS4_1CILi1EEESB_SB_EEENS1_35KernelTmaWarpSpecializedCooperativeEEENS5_IJNSA_ILi256EEENSA_ILi128EEENSA_ILi32EEEEEENS_12float_e5m2_tENS5_IJlSB_lEEESJ_SK_NS4_8TiledMMAINS4_8MMA_AtomIJNS4_4SM904GMMA31MMA_64x128x32_F32E5M2E5M2_SS_TNILNSO_7ScaleInE1ELSQ_1EEEEEENS4_6LayoutINS5_IJNSA_ILi2EEESB_SB_EEENS5_IJSB_NSA_ILi0EEESW_EEEEENS5_IJNS4_10UnderscoreESZ_SZ_EEEEENS4_13SM90_TMA_LOADENS4_14ComposedLayoutINS4_7SwizzleILi1ELi4ELi3EEENS4_18smem_ptr_flag_bitsILi8EEENST_INS5_IJNSA_ILi8EEESH_EEENS5_IJSH_SB_EEEEEEEvNS4_8identityES12_S1C_vS1D_EENS_8epilogue10collective6detail29Sm90TmaWarpSpecializedAdapterINS1G_15DefaultEpilogueISJ_SK_SK_NS1F_6thread17LinearCombinationISJ_Li1EffLNS1K_9ScaleType4KindE0ELNS_15FloatRoundStyleE2ESJ_EENS1_15EpilogueDefaultEEEEEvvEEEEvNT_6ParamsE,(.L_x_358 - _ZN7cutlass13device_kernelINS_4gemm6kernel13GemmUniversalIN4cute5tupleIJiiiiEEENS1_10collective13CollectiveMmaINS1_37MainloopSm90TmaGmmaWarpSpecializedFP8ILi18ENS5_IJNS4_1CILi1EEESB_SB_EEENS1_35KernelTmaWarpSpecializedCooperativeEEENS5_IJNSA_ILi256EEENSA_ILi128EEENSA_ILi32EEEEEENS_12float_e5m2_tENS5_IJlSB_lEEESJ_SK_NS4_8TiledMMAINS4_8MMA_AtomIJNS4_4SM904GMMA31MMA_64x128x32_F32E5M2E5M2_SS_TNILNSO_7ScaleInE1ELSQ_1EEEEEENS4_6LayoutINS5_IJNSA_ILi2EEESB_SB_EEENS5_IJSB_NSA_ILi0EEESW_EEEEENS5_IJNS4_10UnderscoreESZ_SZ_EEEEENS4_13SM90_TMA_LOADENS4_14ComposedLayoutINS4_7SwizzleILi1ELi4ELi3EEENS4_18smem_ptr_flag_bitsILi8EEENST_INS5_IJNSA_ILi8EEESH_EEENS5_IJSH_SB_EEEEEEEvNS4_8identityES12_S1C_vS1D_EENS_8epilogue10collective6detail29Sm90TmaWarpSpecializedAdapterINS1G_15DefaultEpilogueISJ_SK_SK_NS1F_6thread17LinearCombinationISJ_Li1EffLNS1K_9ScaleType4KindE0ELNS_15FloatRoundStyleE2ESJ_EENS1_15EpilogueDefaultEEEEEvvEEEEvNT_6ParamsE)
        .other          _ZN7cutlass13device_kernelINS_4gemm6kernel13GemmUniversalIN4cute5tupleIJiiiiEEENS1_10collective13CollectiveMmaINS1_37MainloopSm90TmaGmmaWarpSpecializedFP8ILi18ENS5_IJNS4_1CILi1EEESB_SB_EEENS1_35KernelTmaWarpSpecializedCooperativeEEENS5_IJNSA_ILi256EEENSA_ILi128EEENSA_ILi32EEEEEENS_12float_e5m2_tENS5_IJlSB_lEEESJ_SK_NS4_8TiledMMAINS4_8MMA_AtomIJNS4_4SM904GMMA31MMA_64x128x32_F32E5M2E5M2_SS_TNILNSO_7ScaleInE1ELSQ_1EEEEEENS4_6LayoutINS5_IJNSA_ILi2EEESB_SB_EEENS5_IJSB_NSA_ILi0EEESW_EEEEENS5_IJNS4_10UnderscoreESZ_SZ_EEEEENS4_13SM90_TMA_LOADENS4_14ComposedLayoutINS4_7SwizzleILi1ELi4ELi3EEENS4_18smem_ptr_flag_bitsILi8EEENST_INS5_IJNSA_ILi8EEESH_EEENS5_IJSH_SB_EEEEEEEvNS4_8identityES12_S1C_vS1D_EENS_8epilogue10collective6detail29Sm90TmaWarpSpecializedAdapterINS1G_15DefaultEpilogueISJ_SK_SK_NS1F_6thread17LinearCombinationISJ_Li1EffLNS1K_9ScaleType4KindE0ELNS_15FloatRoundStyleE2ESJ_EENS1_15EpilogueDefaultEEEEEvvEEEEvNT_6ParamsE,@"STO_CUDA_ENTRY STV_DEFAULT"
_ZN7cutlass13device_kernelINS_4gemm6kernel13GemmUniversalIN4cute5tupleIJiiiiEEENS1_10collective13CollectiveMmaINS1_37MainloopSm90TmaGmmaWarpSpecializedFP8ILi18ENS5_IJNS4_1CILi1EEESB_SB_EEENS1_35KernelTmaWarpSpecializedCooperativeEEENS5_IJNSA_ILi256EEENSA_ILi128EEENSA_ILi32EEEEEENS_12float_e5m2_tENS5_IJlSB_lEEESJ_SK_NS4_8TiledMMAINS4_8MMA_AtomIJNS4_4SM904GMMA31MMA_64x128x32_F32E5M2E5M2_SS_TNILNSO_7ScaleInE1ELSQ_1EEEEEENS4_6LayoutINS5_IJNSA_ILi2EEESB_SB_EEENS5_IJSB_NSA_ILi0EEESW_EEEEENS5_IJNS4_10UnderscoreESZ_SZ_EEEEENS4_13SM90_TMA_LOADENS4_14ComposedLayoutINS4_7SwizzleILi1ELi4ELi3EEENS4_18smem_ptr_flag_bitsILi8EEENST_INS5_IJNSA_ILi8EEESH_EEENS5_IJSH_SB_EEEEEEEvNS4_8identityES12_S1C_vS1D_EENS_8epilogue10collective6detail29Sm90TmaWarpSpecializedAdapterINS1G_15DefaultEpilogueISJ_SK_SK_NS1F_6thread17LinearCombinationISJ_Li1EffLNS1K_9ScaleType4KindE0ELNS_15FloatRoundStyleE2ESJ_EENS1_15EpilogueDefaultEEEEEvvEEEEvNT_6ParamsE:
[----:B------:R-:W0:Y:S02]  /*0000*/  LDC R1, c[0x0][0x28] ;  /* 0x00000a00ff017b82 */ /* 0x000e240000000800 */
[----:B0-----:R-:W-:Y:S01]  /*0010*/  VIADD R1, R1, 0xffffff00 ;  /* 0xffffff0001017836 */ /* 0x001fe20000000000 */
[----:B------:R-:W0:Y:S01]  /*0020*/  S2R R2, SR_TID.X ;  /* 0x0000000000027919 */ /* 0x000e220000002100 */
[----:B------:R-:W-:Y:S01]  /*0030*/  ELECT P0, URZ, PT ;  /* 0x00000000003f782f */ /* 0x000fe20003800000 */
[----:B------:R-:W-:Y:S01]  /*0040*/  BSSY B0, `(.L_x_0) ;  /* 0x0000015000007945 */ /* 0x000fe20003800000 */
[--C-:B0-----:R-:W-:Y:S02]  /*0050*/  SHF.R.U32.HI R0, RZ, 0x5, R2.reuse ;  /* 0x00000005ff007819 */ /* 0x101fe40000011602 */
[----:B------:R-:W-:-:S03]  /*0060*/  SHF.R.U32.HI R2, RZ, 0x7, R2 ;  /* 0x00000007ff027819 */ /* 0x000fc60000011602 */
[----:B------:R-:W0:Y:S04]  /*0070*/  SHFL.IDX PT, R3, R0, RZ, 0x1f ;  /* 0x00001fff00037589 */ /* 0x000e2800000e0000 */
[----:B------:R-:W1:Y:S01]  /*0080*/  SHFL.IDX PT, R2, R2, RZ, 0x1f ;  /* 0x00001fff02027589 */ /* 0x000e6200000e0000 */
[----:B0-----:R-:W-:Y:S02]  /*0090*/  R2UR UR4, R3 ;  /* 0x00000000030472ca */ /* 0x001fe400000e0000 */
[----:B-1----:R-:W-:-:S11]  /*00a0*/  R2UR UR6, R2 ;  /* 0x00000000020672ca */ /* 0x002fd600000e0000 */
[----:B------:R-:W-:Y:S02]  /*00b0*/  USHF.R.S32.HI UR5, URZ, 0x1f, UR4 ;  /* 0x0000001f3f057899 */ /* 0x000fe40008011404 */
[----:B------:R-:W-:Y:S02]  /*00c0*/  ISETP.NE.OR P0, PT, RZ, UR4, !P0 ;  /* 0x00000004ff007c0c */ /* 0x000fe4000c705670 */
[----:B------:R-:W-:-:S04]  /*00d0*/  ULEA.HI UR5, UR5, UR4, URZ, 0x2 ;  /* 0x0000000405057291 */ /* 0x000fc8000f8f103f */
[----:B------:R-:W-:-:S04]  /*00e0*/  ULOP3.LUT UR5, UR5, 0xfffffffc, URZ, 0xc0, !UPT ;  /* 0xfffffffc05057892 */ /* 0x000fc8000f8ec03f */
[----:B------:R-:W-:-:S03]  /*00f0*/  UIADD3 UR8, UR4, -UR5, URZ ;  /* 0x8000000504087290 */ /* 0x000fc6000fffe03f */
[----:B------:R-:W-:Y:S09]  /*0100*/  @P0 BRA `(.L_x_1) ;  /* 0x0000000000200947 */ /* 0x000ff20003800000 */
[----:B------:R-:W-:Y:S02]  /*0110*/  ULDC.64 UR4, c[0x0][0x198] ;  /* 0x0000660000047ab9 */ /* 0x000fe40000000a00 */
[----:B------:R-:W-:Y:S02]  /*0120*/  UIADD3 UR10, UP0, UR4, 0xf0, URZ ;  /* 0x000000f0040a7890 */ /* 0x000fe4000ff1e03f */
[----:B------:R-:W-:Y:S02]  /*0130*/  UIADD3 UR4, UP1, UR4, 0x1f0, URZ ;  /* 0x000001f004047890 */ /* 0x000fe4000ff3e03f */
[----:B------:R-:W-:Y:S02]  /*0140*/  UIADD3.X UR11, URZ, UR5, URZ, UP0, !UPT ;  /* 0x000000053f0b7290 */ /* 0x000fe400087fe43f */
[----:B------:R-:W-:-:S07]  /*0150*/  UIADD3.X UR5, URZ, UR5, URZ, UP1, !UPT ;  /* 0x000000053f057290 */ /* 0x000fce0008ffe43f */
[----:B------:R0:W-:Y:S02]  /*0160*/  UTMACCTL.PF [UR10] ;  /* 0x000000000a0079b9 */ /* 0x0001e40008040000 */
[----:B------:R0:W-:Y:S02]  /*0170*/  UTMACCTL.PF [UR4] ;  /* 0x00000000040079b9 */ /* 0x0001e40008040000 */
[----:B0-----:R-:W-:Y:S01]  /*0180*/  NOP ;  /* 0x0000000000007918 */ /* 0x001fe20000000000 */
.L_x_1:
[----:B------:R-:W-:Y:S05]  /*0190*/  BSYNC B0 ;  /* 0x0000000000007941 */ /* 0x000fea0003800000 */
.L_x_0:
[----:B------:R-:W0:Y:S01]  /*01a0*/  SHFL.IDX PT, R2, R0, RZ, 0x1f ;  /* 0x00001fff00027589 */ /* 0x000e2200000e0000 */
[----:B------:R-:W-:Y:S01]  /*01b0*/  UISETP.NE.AND UP0, UPT, UR8, 0x3, UPT ;  /* 0x000000030800788c */ /* 0x000fe2000bf05270 */
[----:B------:R-:W-:Y:S01]  /*01c0*/  ISETP.NE.AND P1, PT, RZ, UR6, PT ;  /* 0x00000006ff007c0c */ /* 0x000fe2000bf25270 */
[----:B------:R-:W-:Y:S02]  /*01d0*/  UIADD3 UR10, UR6, -0x1, URZ ;  /* 0xffffffff060a7890 */ /* 0x000fe4000fffe03f */
[----:B------:R-:W-:Y:S02]  /*01e0*/  UISETP.EQ.OR UP0, UPT, UR8, URZ, !UP0 ;  /* 0x0000003f0800728c */ /* 0x000fe4000c702670 */
[----:B------:R-:W-:Y:S02]  /*01f0*/  UISETP.GE.U32.AND UP1, UPT, UR10, 0x2, UPT ;  /* 0x000000020a00788c */ /* 0x000fe4000bf26070 */
[----:B------:R-:W-:-:S04]  /*0200*/  UISETP.EQ.AND UP0, UPT, UR6, URZ, UP0 ;  /* 0x0000003f0600728c */ /* 0x000fc80008702270 */
[----:B------:R-:W-:-:S04]  /*0210*/  USEL UR13, URZ, 0x1, !UP0 ;  /* 0x000000013f0d7887 */ /* 0x000fc8000c000000 */
[----:B------:R-:W-:Y:S01]  /*0220*/  USEL UR13, UR13, 0x2, UP1 ;  /* 0x000000020d0d7887 */ /* 0x000fe20008800000 */
[----:B0-----:R-:W-:-:S13]  /*0230*/  ISETP.NE.AND P0, PT, R2, RZ, PT ;  /* 0x000000ff0200720c */ /* 0x001fda0003f05270 */
[----:B------:R-:W-:Y:S05]  /*0240*/  @P0 BRA `(.L_x_2) ;  /* 0x0000000000d40947 */ /* 0x000fea0003800000 */
[----:B------:R-:W-:Y:S01]  /*0250*/  ELECT P0, URZ, PT ;  /* 0x00000000003f782f */ /* 0x000fe20003800000 */
[----:B------:R-:W-:-:S12]  /*0260*/  BSSY B0, `(.L_x_2) ;  /* 0x0000033000007945 */ /* 0x000fd80003800000 */
[----:B------:R-:W-:Y:S05]  /*0270*/  @!P0 BRA `(.L_x_3) ;  /* 0x0000000000c48947 */ /* 0x000fea0003800000 */
[----:B------:R-:W0:Y:S01]  /*0280*/  S2UR UR9, SR_CgaCtaId ;  /* 0x00000000000979c3 */ /* 0x000e220000008800 */
[----:B------:R-:W-:Y:S01]  /*0290*/  UMOV UR4, 0x400 ;  /* 0x0000040000047882 */ /* 0x000fe20000000000 */
[----:B------:R-:W-:Y:S01]  /*02a0*/  UMOV UR5, 0x1 ;  /* 0x0000000100057882 */ /* 0x000fe20000000000 */
[----:B------:R-:W-:Y:S02]  /*02b0*/  UMOV UR6, 0x100 ;  /* 0x0000010000067882 */ /* 0x000fe40000000000 */
[----:B------:R-:W-:-:S04]  /*02c0*/  UIADD3 UR6, -UR6, 0x100000, URZ ;  /* 0x0010000006067890 */ /* 0x000fc8000fffe13f */
[----:B------:R-:W-:Y:S02]  /*02d0*/  USHF.L.U32 UR7, UR6, 0xb, URZ ;  /* 0x0000000b06077899 */ /* 0x000fe4000800063f */
[----:B------:R-:W-:Y:S02]  /*02e0*/  USHF.L.U32 UR6, UR6, 0x1, URZ ;  /* 0x0000000106067899 */ /* 0x000fe4000800063f */
[----:B0-----:R-:W-:Y:S02]  /*02f0*/  ULEA UR9, UR9, UR4, 0x18 ;  /* 0x0000000409097291 */ /* 0x001fe4000f8ec03f */
[----:B------:R-:W-:-:S04]  /*0300*/  UIADD3 UR4, -UR5, 0x100000, URZ ;  /* 0x0010000005047890 */ /* 0x000fc8000fffe13f */
[----:B------:R-:W-:Y:S02]  /*0310*/  USHF.L.U32 UR5, UR4, 0xb, URZ ;  /* 0x0000000b04057899 */ /* 0x000fe4000800063f */
[----:B------:R-:W-:Y:S01]  /*0320*/  USHF.L.U32 UR4, UR4, 0x1, URZ ;  /* 0x0000000104047899 */ /* 0x000fe2000800063f */
[----:B------:R-:W0:Y:S11]  /*0330*/  FENCE.VIEW.ASYNC.S ;  /* 0x00000000000073c6 */ /* 0x000e360000000000 */
[----:B0-----:R0:W1:Y:S01]  /*0340*/  SYNCS.EXCH.64 URZ, [UR9], UR4 ;  /* 0x00000004093f75b2 */ /* 0x0010620008000100 */
[----:B------:R0:W2:Y:S01]  /*0350*/  SYNCS.EXCH.64 URZ, [UR9+0x90], UR6 ;  /* 0x00009006093f75b2 */ /* 0x0000a20008000100 */
[----:B------:R0:W3:Y:S01]  /*0360*/  SYNCS.EXCH.64 URZ, [UR9+0x8], UR4 ;  /* 0x00000804093f75b2 */ /* 0x0000e20008000100 */
[----:B------:R0:W4:Y:S01]  /*0370*/  SYNCS.EXCH.64 URZ, [UR9+0x98], UR6 ;  /* 0x00009806093f75b2 */ /* 0x0001220008000100 */
[----:B------:R0:W0:Y:S01]  /*0380*/  SYNCS.EXCH.64 URZ, [UR9+0x10], UR4 ;  /* 0x00001004093f75b2 */ /* 0x0000220008000100 */
        /* <DEDUP_REMOVED lines=31> */
[----:B-1234-:R-:W-:Y:S01]  /*0580*/  NOP ;  /* 0x0000000000007918 */ /* 0x01efe20000000000 */
.L_x_3:
[----:B0-----:R-:W-:Y:S05]  /*0590*/  BSYNC B0 ;  /* 0x0000000000007941 */ /* 0x001fea0003800000 */
.L_x_2:
[----:B------:R-:W0:Y:S01]  /*05a0*/  SHFL.IDX PT, R0, R0, RZ, 0x1f ;  /* 0x00001fff00007589 */ /* 0x000e2200000e0000 */
[----:B------:R-:W1:Y:S01]  /*05b0*/  LDC R2, c[0x0][0x65c] ;  /* 0x00019700ff027b82 */ /* 0x000e620000000800 */
[----:B------:R-:W-:Y:S01]  /*05c0*/  ELECT P0, URZ, PT ;  /* 0x00000000003f782f */ /* 0x000fe20003800000 */
[----:B------:R-:W-:Y:S01]  /*05d0*/  IMAD.MOV.U32 R3, RZ, RZ, RZ ;  /* 0x000000ffff037224 */ /* 0x000fe200078e00ff */
[----:B------:R-:W-:Y:S01]  /*05e0*/  UMOV UR4, 0x20 ;  /* 0x0000002000047882 */ /* 0x000fe20000000000 */
[----:B------:R-:W-:Y:S01]  /*05f0*/  NOP ;  /* 0x0000000000007918 */ /* 0x000fe20000000000 */
[----:B------:R-:W-:Y:S01]  /*0600*/  NOP ;  /* 0x0000000000007918 */ /* 0x000fe20000000000 */
[----:B0-----:R-:W-:Y:S02]  /*0610*/  ISETP.NE.OR P0, PT, R0, RZ, !P0 ;  /* 0x000000ff0000720c */ /* 0x001fe40004705670 */
[----:B-1----:R-:W-:Y:S01]  /*0620*/  ISETP.NE.AND P4, PT, R2, 0x1, PT ;  /* 0x000000010200780c */ /* 0x002fe20003f85270 */
[----:B------:R-:W0:Y:S01]  /*0630*/  S2R R0, SR_CTAID.Y ;  /* 0x0000000000007919 */ /* 0x000e220000002600 */
[----:B------:R-:W1:Y:S09]  /*0640*/  S2R R2, SR_CTAID.X ;  /* 0x0000000000027919 */ /* 0x000e720000002500 */
[----:B------:R-:W-:Y:S01]  /*0650*/  VOTEU.ALL UP0, P0 ;  /* 0x00000000003f7886 */ /* 0x000fe20000000000 */
[----:B------:R-:W-:Y:S01]  /*0660*/  VOTEU.ALL UP1, P0 ;  /* 0x00000000003f7886 */ /* 0x000fe20000020000 */
[----:B------:R-:W1:Y:S01]  /*0670*/  @P4 LDC R7, c[0x0][0x10] ;  /* 0x00000400ff074b82 */ /* 0x000e620000000800 */
[----:B------:R-:W-:-:S02]  /*0680*/  @P4 IMAD.MOV.U32 R5, RZ, RZ, RZ ;  /* 0x000000ffff054224 */ /* 0x000fc400078e00ff */
[----:B------:R-:W-:Y:S01]  /*0690*/  @P4 IMAD.MOV.U32 R11, RZ, RZ, RZ ;  /* 0x000000ffff0b4224 */ /* 0x000fe200078e00ff */
[----:B------:R-:W-:Y:S01]  /*06a0*/  @!UP0 UMOV UR6, 0x400 ;  /* 0x0000040000068882 */ /* 0x000fe20000000000 */
[----:B------:R-:W-:-:S04]  /*06b0*/  @!UP0 UIADD3 UR4, -UR4, 0x100000, URZ ;  /* 0x0010000004048890 */ /* 0x000fc8000fffe13f */
[----:B------:R-:W-:Y:S02]  /*06c0*/  @!UP0 USHF.L.U32 UR5, UR4, 0xb, URZ ;  /* 0x0000000b04058899 */ /* 0x000fe4000800063f */
[----:B------:R-:W-:Y:S01]  /*06d0*/  @!UP0 USHF.L.U32 UR4, UR4, 0x1, URZ ;  /* 0x0000000104048899 */ /* 0x000fe2000800063f */
[----:B------:R-:W2:Y:S08]  /*06e0*/  @!P4 LDC R9, c[0x0][0xc] ;  /* 0x00000300ff09cb82 */ /* 0x000eb00000000800 */
[----:B------:R-:W3:Y:S01]  /*06f0*/  @!UP0 S2UR UR7, SR_CgaCtaId ;  /* 0x00000000000789c3 */ /* 0x000ee20000008800 */
[----:B0-----:R-:W-:-:S04]  /*0700*/  @P4 IMAD.MOV.U32 R4, RZ, RZ, R0 ;  /* 0x000000ffff044224 */ /* 0x001fc800078e0000 */
[----:B-1----:R-:W-:-:S04]  /*0710*/  @P4 IMAD.WIDE.U32 R6, R2, R7, R4 ;  /* 0x0000000702064225 */ /* 0x002fc800078e0004 */
[----:B------:R-:W-:Y:S02]  /*0720*/  @P4 IMAD.MOV.U32 R16, RZ, RZ, R6 ;  /* 0x000000ffff104224 */ /* 0x000fe400078e0006 */
[----:B------:R-:W-:Y:S02]  /*0730*/  @P4 IMAD.IADD R17, R7, 0x1, R11 ;  /* 0x0000000107114824 */ /* 0x000fe400078e020b */
[----:B--2---:R-:W-:-:S04]  /*0740*/  @!P4 IMAD.WIDE.U32 R4, R9, R0, R2 ;  /* 0x000000000904c225 */ /* 0x004fc800078e0002 */
[----:B------:R-:W-:Y:S02]  /*0750*/  @!P4 IMAD.MOV.U32 R16, RZ, RZ, R4 ;  /* 0x000000ffff10c224 */ /* 0x000fe400078e0004 */
[----:B------:R-:W-:Y:S01]  /*0760*/  @!P4 IMAD.MOV.U32 R17, RZ, RZ, R5 ;  /* 0x000000ffff11c224 */ /* 0x000fe200078e0005 */
[----:B---3--:R-:W-:Y:S02]  /*0770*/  @!UP0 ULEA UR6, UR7, UR6, 0x18 ;  /* 0x0000000607068291 */ /* 0x008fe4000f8ec03f */
[----:B------:R0:W-:Y:S01]  /*0780*/  STL [R1+0x7c], R16 ;  /* 0x00007c1001007387 */ /* 0x0001e20000100800 */
[----:B------:R-:W-:-:S03]  /*0790*/  VOTEU.ALL UP0, P0 ;  /* 0x00000000003f7886 */ /* 0x000fc60000000000 */
[----:B------:R0:W-:Y:S04]  /*07a0*/  STL [R1+0x78], R17 ;  /* 0x0000781101007387 */ /* 0x0001e80000100800 */
[----:B------:R-:W1:Y:S02]  /*07b0*/  FENCE.VIEW.ASYNC.S ;  /* 0x00000000000073c6 */ /* 0x000e640000000000 */
[----:B-1----:R0:W1:Y:S01]  /*07c0*/  @!UP0 SYNCS.EXCH.64 URZ, [UR6+0x130], UR4 ;  /* 0x00013004063f85b2 */ /* 0x0020620008000100 */
[----:B------:R0:W1:Y:S01]  /*07d0*/  @!UP1 SYNCS.EXCH.64 URZ, [UR6+0x138], UR4 ;  /* 0x00013804063f95b2 */ /* 0x0000620008000100 */
[----:B------:R-:W-:Y:S01]  /*07e0*/  NOP ;  /* 0x0000000000007918 */ /* 0x000fe20000000000 */
[----:B-1----:R-:W-:Y:S06]  /*07f0*/  BAR.SYNC.DEFER_BLOCKING 0x0 ;  /* 0x0000000000007b1d */ /* 0x002fec0000010000 */
[----:B0-----:R-:W-:Y:S05]  /*0800*/  @!P1 BRA `(.L_x_4) ;  /* 0x000000e000e89947 */ /* 0x001fea0003800000 */
[----:B------:R-:W-:-:S06]  /*0810*/  UISETP.GT.U32.AND UP0, UPT, UR10, 0x1, UPT ;  /* 0x000000010a00788c */ /* 0x000fcc000bf04070 */
[----:B------:R-:W-:-:S13]  /*0820*/  PLOP3.LUT P0, PT, PT, PT, UP0, 0x80, 0x0 ;  /* 0x000000000000781c */ /* 0x000fda0003f0f008 */
[----:B------:R-:W-:Y:S05]  /*0830*/  @P0 EXIT ;  /* 0x000000000000094d */ /* 0x000fea0003800000 */
[----:B------:R-:W-:Y:S01]  /*0840*/  IMAD.MOV.U32 R6, RZ, RZ, -0x1 ;  /* 0xffffffffff067424 */ /* 0x000fe200078e00ff */
[----:B------:R-:W-:Y:S01]  /*0850*/  ULDC.64 UR4, c[0x0][0x650] ;  /* 0x0001940000047ab9 */ /* 0x000fe20000000a00 */
[----:B------:R-:W-:Y:S01]  /*0860*/  IMAD.MOV.U32 R5, RZ, RZ, -0x1 ;  /* 0xffffffffff057424 */ /* 0x000fe200078e00ff */
[----:B------:R-:W-:Y:S01]  /*0870*/  ISETP.GE.U32.AND P0, PT, R16, UR4, PT ;  /* 0x0000000410007c0c */ /* 0x000fe2000bf06070 */
[----:B------:R-:W-:Y:S01]  /*0880*/  UMOV UR22, 0xffffffff ;  /* 0xffffffff00167882 */ /* 0x000fe20000000000 */
[----:B------:R0:W-:Y:S01]  /*0890*/  STL [R1+0x84], R6 ;  /* 0x0000840601007387 */ /* 0x0001e20000100800 */
[----:B------:R-:W-:Y:S02]  /*08a0*/  PRMT R4, RZ, 0x7610, R4 ;  /* 0x00007610ff047816 */ /* 0x000fe40000000004 */
[----:B------:R-:W-:Y:S01]  /*08b0*/  ISETP.GE.U32.AND.EX P0, PT, R17, UR5, PT, P0 ;  /* 0x0000000511007c0c */ /* 0x000fe2000bf06100 */
[----:B------:R0:W-:-:S12]  /*08c0*/  STL [R1+0x80], R5 ;  /* 0x0000800501007387 */ /* 0x0001d80000100800 */
[----:B0-----:R-:W-:Y:S05]  /*08d0*/  @P0 BRA `(.L_x_5) ;  /* 0x0000000400680947 */ /* 0x001fea0003800000 */
[----:B------:R-:W0:Y:S01]  /*08e0*/  LDC.64 R12, c[0x0][0x628] ;  /* 0x00018a00ff0c7b82 */ /* 0x000e220000000a00 */
[----:B------:R-:W-:Y:S02]  /*08f0*/  IMAD.MOV.U32 R4, RZ, RZ, R16 ;  /* 0x000000ffff047224 */ /* 0x000fe400078e0010 */
[----:B------:R-:W-:-:S05]  /*0900*/  IMAD.MOV.U32 R5, RZ, RZ, R17 ;  /* 0x000000ffff057224 */ /* 0x000fca00078e0011 */
[----:B------:R-:W1:Y:S08]  /*0910*/  LDC R10, c[0x0][0x630] ;  /* 0x00018c00ff0a7b82 */ /* 0x000e700000000800 */
[----:B------:R-:W2:Y:S01]  /*0920*/  LDC.64 R14, c[0x0][0x620] ;  /* 0x00018800ff0e7b82 */ /* 0x000ea20000000a00 */
[----:B0-----:R-:W-:-:S04]  /*0930*/  ISETP.NE.U32.AND P0, PT, R12, RZ, PT ;  /* 0x000000ff0c00720c */ /* 0x001fc80003f05070 */
[----:B------:R-:W-:-:S13]  /*0940*/  ISETP.NE.AND.EX P0, PT, R13, RZ, PT, P0 ;  /* 0x000000ff0d00720c */ /* 0x000fda0003f05300 */
[----:B-12---:R-:W-:Y:S05]  /*0950*/  @!P0 BRA `(.L_x_6) ;  /* 0x0000000000288947 */ /* 0x006fea0003800000 */
[----:B------:R-:W0:Y:S02]  /*0960*/  LDC R9, c[0x0][0x634] ;  /* 0x00018d00ff097b82 */ /* 0x000e240000000800 */
[----:B0-----:R-:W-:-:S05]  /*0970*/  IADD3 R9, P0, R16, R9, RZ ;  /* 0x0000000910097210 */ /* 0x001fca0007f1e0ff */
[----:B------:R-:W-:-:S04]  /*0980*/  IMAD.X R11, RZ, RZ, R17, P0 ;  /* 0x000000ffff0b7224 */ /* 0x000fc800000e0611 */
[----:B------:R-:W-:-:S04]  /*0990*/  IMAD.WIDE.U32 R4, R11, R12, RZ ;  /* 0x0000000c0b047225 */ /* 0x000fc800078e00ff */
[----:B------:R-:W-:-:S04]  /*09a0*/  IMAD.WIDE.U32 R6, P0, R9, R13, R4 ;  /* 0x0000000d09067225 */ /* 0x000fc80007800004 */
[----:B------:R-:W-:-:S04]  /*09b0*/  IMAD.WIDE.U32 R4, R9, R12, RZ ;  /* 0x0000000c09047225 */ /* 0x000fc800078e00ff */
[----:B------:R-:W-:Y:S01]  /*09c0*/  IMAD.X R9, RZ, RZ, RZ, P0 ;  /* 0x000000ffff097224 */ /* 0x000fe200000e06ff */
[----:B------:R-:W-:Y:S01]  /*09d0*/  IADD3 RZ, P0, R5, R6, RZ ;  /* 0x0000000605ff7210 */ /* 0x000fe20007f1e0ff */
[----:B------:R-:W-:-:S04]  /*09e0*/  IMAD.MOV.U32 R8, RZ, RZ, R7 ;  /* 0x000000ffff087224 */ /* 0x000fc800078e0007 */
[----:B------:R-:W-:-:S08]  /*09f0*/  IMAD.WIDE.U32.X R4, R11, R13, R8, P0 ;  /* 0x0000000d0b047225 */ /* 0x000fd000000e0408 */
.L_x_6:
[-CC-:B------:R-:W-:Y:S01]  /*0a00*/  SHF.R.U64 R24, R4, R10.reuse, R5.reuse ;  /* 0x0000000a04187219 */ /* 0x180fe20000001205 */
[----:B------:R-:W0:Y:S01]  /*0a10*/  LDC R8, c[0x0][0x618] ;  /* 0x00018600ff087b82 */ /* 0x000e220000000800 */
[----:B------:R-:W-:Y:S01]  /*0a20*/  SHF.R.U32.HI R4, RZ, R10, R5 ;  /* 0x0000000aff047219 */ /* 0x000fe20000011605 */
[----:B------:R-:W-:Y:S01]  /*0a30*/  ULDC UR4, c[0x0][0x150] ;  /* 0x0000540000047ab9 */ /* 0x000fe20000000800 */
[----:B------:R-:W-:Y:S01]  /*0a40*/  IADD3 R9, P0, RZ, -R24, RZ ;  /* 0x80000018ff097210 */ /* 0x000fe20007f1e0ff */
[----:B------:R-:W-:Y:S01]  /*0a50*/  IMAD.MOV.U32 R5, RZ, RZ, R17 ;  /* 0x000000ffff057224 */ /* 0x000fe200078e0011 */
[----:B------:R-:W-:-:S03]  /*0a60*/  I2FP.F32.U32 R3, R2 ;  /* 0x0000000200037245 */ /* 0x000fc60000201000 */
[----:B------:R-:W1:Y:S01]  /*0a70*/  LDC.64 R18, c[0x0][0x640] ;  /* 0x00019000ff127b82 */ /* 0x000e620000000a00 */
[----:B------:R-:W-:Y:S02]  /*0a80*/  IMAD.X R11, RZ, RZ, ~R4, P0 ;  /* 0x000000ffff0b7224 */ /* 0x000fe400000e0e04 */
[----:B------:R-:W-:Y:S01]  /*0a90*/  FMUL R3, R3, UR4 ;  /* 0x0000000403037c20 */ /* 0x000fe20008400000 */
[----:B------:R-:W-:Y:S01]  /*0aa0*/  IMAD.MOV.U32 R4, RZ, RZ, R16 ;  /* 0x000000ffff047224 */ /* 0x000fe200078e0010 */
[----:B------:R-:W-:Y:S01]  /*0ab0*/  ULDC UR4, c[0x0][0x154] ;  /* 0x0000550000047ab9 */ /* 0x000fe20000000800 */
[-C--:B------:R-:W-:Y:S02]  /*0ac0*/  IMAD R6, R11, R14.reuse, RZ ;  /* 0x0000000e0b067224 */ /* 0x080fe400078e02ff */
[C---:B------:R-:W-:Y:S01]  /*0ad0*/  IMAD.WIDE.U32 R4, R9.reuse, R14, R4 ;  /* 0x0000000e09047225 */ /* 0x040fe200078e0004 */
[----:B------:R-:W2:Y:S01]  /*0ae0*/  LDC R10, c[0x0][0x608] ;  /* 0x00018200ff0a7b82 */ /* 0x000ea20000000800 */
[----:B------:R-:W3:Y:S02]  /*0af0*/  F2I.U32.TRUNC.NTZ R3, R3 ;  /* 0x0000000300037305 */ /* 0x000ee4000020f000 */
[----:B------:R-:W-:-:S04]  /*0b00*/  IMAD R9, R9, R15, R6 ;  /* 0x0000000f09097224 */ /* 0x000fc800078e0206 */
[----:B------:R-:W-:Y:S01]  /*0b10*/  IMAD.IADD R5, R5, 0x1, R9 ;  /* 0x0000000105057824 */ /* 0x000fe200078e0209 */
[----:B------:R-:W4:Y:S01]  /*0b20*/  LDC R7, c[0x0][0x144] ;  /* 0x00005100ff077b82 */ /* 0x000f220000000800 */
[----:B------:R-:W-:-:S03]  /*0b30*/  IMAD.MOV.U32 R9, RZ, RZ, 0x1 ;  /* 0x00000001ff097424 */ /* 0x000fc600078e00ff */
[----:B0-----:R-:W-:Y:S02]  /*0b40*/  SHF.R.U64 R12, R4, R8, R5 ;  /* 0x00000008040c7219 */ /* 0x001fe40000001205 */
[----:B------:R-:W-:Y:S02]  /*0b50*/  I2FP.F32.U32 R4, R0 ;  /* 0x0000000000047245 */ /* 0x000fe40000201000 */
[----:B------:R-:W0:Y:S01]  /*0b60*/  LDC R14, c[0x0][0x658] ;  /* 0x00019600ff0e7b82 */ /* 0x000e220000000800 */
[----:B-1----:R-:W-:Y:S01]  /*0b70*/  ISETP.NE.U32.AND P0, PT, R18, RZ, PT ;  /* 0x000000ff1200720c */ /* 0x002fe20003f05070 */
[----:B---3--:R-:W-:Y:S02]  /*0b80*/  IMAD.MOV R6, RZ, RZ, -R3 ;  /* 0x000000ffff067224 */ /* 0x008fe400078e0a03 */
[----:B------:R-:W-:Y:S01]  /*0b90*/  FMUL R4, R4, UR4 ;  /* 0x0000000404047c20 */ /* 0x000fe20008400000 */
[----:B------:R-:W-:Y:S01]  /*0ba0*/  SHF.R.U32.HI R3, RZ, R8, R5 ;  /* 0x00000008ff037219 */ /* 0x000fe20000011605 */
[----:B------:R-:W-:Y:S01]  /*0bb0*/  IMAD.MOV.U32 R5, RZ, RZ, -0x1 ;  /* 0xffffffffff057424 */ /* 0x000fe200078e00ff */
[----:B------:R-:W-:Y:S01]  /*0bc0*/  ISETP.NE.AND.EX P0, PT, R19, RZ, PT, P0 ;  /* 0x000000ff1300720c */ /* 0x000fe20003f05300 */
[----:B------:R1:W3:Y:S01]  /*0bd0*/  F2I.U32.TRUNC.NTZ R11, R4 ;  /* 0x00000004000b7305 */ /* 0x0002e2000020f000 */
[----:B------:R-:W1:Y:S01]  /*0be0*/  LDC R13, c[0x0][0x148] ;  /* 0x00005200ff0d7b82 */ /* 0x000e620000000800 */
[----:B--2---:R-:W-:-:S02]  /*0bf0*/  SHF.R.U64 R23, R12, R10, R3 ;  /* 0x0000000a0c177219 */ /* 0x004fc40000001203 */
[----:B------:R-:W-:-:S05]  /*0c00*/  SHF.R.U32.HI R3, RZ, R10, R3 ;  /* 0x0000000aff037219 */ /* 0x000fca0000011603 */
[----:B------:R-:W2:Y:S01]  /*0c10*/  LDC R17, c[0x0][0x600] ;  /* 0x00018000ff117b82 */ /* 0x000ea20000000800 */
[----:B----4-:R-:W-:-:S07]  /*0c20*/  IMAD R8, R7, R6, R2 ;  /* 0x0000000607087224 */ /* 0x010fce00078e0202 */
[----:B------:R-:W4:Y:S01]  /*0c30*/  LDC R16, c[0x0][0x648] ;  /* 0x00019200ff107b82 */ /* 0x000f220000000800 */
[-C--:B0-----:R-:W-:Y:S02]  /*0c40*/  SHF.L.U32 R2, R5, R14.reuse, RZ ;  /* 0x0000000e05027219 */ /* 0x081fe400000006ff */
[--C-:B------:R-:W-:Y:S02]  /*0c50*/  SHF.R.U64 R22, R23, R14, R3.reuse ;  /* 0x0000000e17167219 */ /* 0x100fe40000001203 */
[----:B------:R-:W-:Y:S02]  /*0c60*/  LOP3.LUT R10, RZ, R2, RZ, 0x33, !PT ;  /* 0x00000002ff0a7212 */ /* 0x000fe400078e33ff */
[-C--:B------:R-:W-:Y:S01]  /*0c70*/  SHF.R.U32.HI R3, RZ, R14.reuse, R3 ;  /* 0x0000000eff037219 */ /* 0x080fe20000011603 */
[----:B------:R-:W0:Y:S01]  /*0c80*/  LDC R21, c[0x0][0x638] ;  /* 0x00018e00ff157b82 */ /* 0x000e220000000800 */
[----:B------:R-:W-:Y:S01]  /*0c90*/  SHF.L.U32 R9, R9, R14, RZ ;  /* 0x0000000e09097219 */ /* 0x000fe200000006ff */
[----:B------:R-:W-:-:S06]  /*0ca0*/  IMAD.MOV.U32 R2, RZ, RZ, R22 ;  /* 0x000000ffff027224 */ /* 0x000fcc00078e0016 */
[----:B------:R-:W0:Y:S01]  /*0cb0*/  LDC R20, c[0x0][0x610] ;  /* 0x00018400ff147b82 */ /* 0x000e220000000800 */
[----:B-1-3--:R-:W-:Y:S05]  /*0cc0*/  @!P0 BRA `(.L_x_7) ;  /* 0x0000000000288947 */ /* 0x00afea0003800000 */
[----:B------:R-:W1:Y:S02]  /*0cd0*/  LDC R7, c[0x0][0x64c] ;  /* 0x00019300ff077b82 */ /* 0x000e640000000800 */
[----:B-1----:R-:W-:-:S05]  /*0ce0*/  IADD3 R7, P0, R22, R7, RZ ;  /* 0x0000000716077210 */ /* 0x002fca0007f1e0ff */
        /* <DEDUP_REMOVED lines=8> */
.L_x_7:
[----:B----4-:R-:W-:Y:S01]  /*0d70*/  SHF.R.U64 R2, R2, R16, R3 ;  /* 0x0000001002027219 */ /* 0x010fe20000001203 */
[----:B--2---:R-:W-:Y:S01]  /*0d80*/  VIADD R3, R17, 0xffffffff ;  /* 0xffffffff11037836 */ /* 0x004fe20000000000 */
[----:B------:R-:W-:Y:S01]  /*0d90*/  LOP3.LUT R10, R23, R10, RZ, 0xc0, !PT ;  /* 0x0000000a170a7212 */ /* 0x000fe200078ec0ff */
[----:B------:R-:W-:Y:S01]  /*0da0*/  IMAD.MOV R11, RZ, RZ, -R11 ;  /* 0x000000ffff0b7224 */ /* 0x000fe200078e0a0b */
[----:B------:R-:W-:Y:S01]  /*0db0*/  R2UR UR22, R24 ;  /* 0x00000000181672ca */ /* 0x000fe200000e0000 */
[----:B------:R-:W-:Y:S01]  /*0dc0*/  IMAD.MOV R4, RZ, RZ, -R2 ;  /* 0x000000ffff047224 */ /* 0x000fe200078e0a02 */
[----:B------:R-:W-:Y:S01]  /*0dd0*/  LOP3.LUT R3, R12, R3, RZ, 0xc0, !PT ;  /* 0x000000030c037212 */ /* 0x000fe200078ec0ff */
[----:B------:R-:W-:Y:S02]  /*0de0*/  @P4 IMAD R8, R13, R11, R0 ;  /* 0x0000000b0d084224 */ /* 0x000fe400078e0200 */
[----:B------:R-:W-:Y:S02]  /*0df0*/  IMAD R9, R9, R2, R10 ;  /* 0x0000000209097224 */ /* 0x000fe400078e020a */
[----:B0-----:R-:W-:-:S02]  /*0e00*/  IMAD R0, R4, R21, R22 ;  /* 0x0000001504007224 */ /* 0x001fc400078e0216 */
[----:B------:R-:W-:Y:S02]  /*0e10*/  IMAD R8, R9, R20, R8 ;  /* 0x0000001409087224 */ /* 0x000fe400078e0208 */
[----:B------:R-:W-:Y:S02]  /*0e20*/  IMAD R3, R0, R17, R3 ;  /* 0x0000001100037224 */ /* 0x000fe400078e0203 */
[----:B------:R-:W-:-:S03]  /*0e30*/  IMAD.MOV.U32 R4, RZ, RZ, 0x1 ;  /* 0x00000001ff047424 */ /* 0x000fc600078e00ff */
[----:B------:R-:W-:Y:S02]  /*0e40*/  SEL R2, R3, R8, !P4 ;  /* 0x0000000803027207 */ /* 0x000fe40006000000 */
[----:B------:R-:W-:-:S03]  /*0e50*/  SEL R0, R8, R3, !P4 ;  /* 0x0000000308007207 */ /* 0x000fc60006000000 */
[----:B------:R0:W-:Y:S04]  /*0e60*/  STL [R1+0x80], R2 ;  /* 0x0000800201007387 */ /* 0x0001e80000100800 */
[----:B------:R0:W-:Y:S02]  /*0e70*/  STL [R1+0x84], R0 ;  /* 0x0000840001007387 */ /* 0x0001e40000100800 */
.L_x_5:
[----:B------:R-:W-:-:S08]  /*0e80*/  NOP ;  /* 0x0000000000007918 */ /* 0x000fd00000000000 */
[----:B------:R-:W1:Y:S02]  /*0e90*/  USETMAXREG.TRY_ALLOC.CTAPOOL UP0, 0xe8 ;  /* 0x000000e8000079c8 */ /* 0x000e640008000600 */
[----:B-1----:R-:W-:-:S13]  /*0ea0*/  PLOP3.LUT P0, PT, PT, PT, UP0, 0x80, 0x0 ;  /* 0x000000000000781c */ /* 0x002fda0003f0f008 */
[----:B------:R-:W-:Y:S05]  /*0eb0*/  @!P0 BRA `(.L_x_5) ;  /* 0xfffffffc00f08947 */ /* 0x000fea000383ffff */
[----:B------:R-:W-:Y:S01]  /*0ec0*/  ULDC.64 UR4, c[0x0][0x598] ;  /* 0x0001660000047ab9 */ /* 0x000fe20000000a00 */
[----:B------:R-:W-:Y:S01]  /*0ed0*/  ULDC.64 UR16, c[0x0][0x208] ;  /* 0x0000820000107ab9 */ /* 0x000fe20000000a00 */
[----:B------:R-:W-:-:S04]  /*0ee0*/  ISETP.NE.U32.AND P0, PT, RZ, UR4, PT ;  /* 0x00000004ff007c0c */ /* 0x000fc8000bf05070 */
[----:B------:R-:W-:-:S13]  /*0ef0*/  ISETP.NE.AND.EX P0, PT, RZ, UR5, PT, P0 ;  /* 0x00000005ff007c0c */ /* 0x000fda000bf05300 */
[----:B------:R-:W-:Y:S05]  /*0f00*/  @!P0 BRA `(.L_x_8) ;  /* 0x0000000000208947 */ /* 0x000fea0003800000 */
[----:B0-----:R-:W0:Y:S02]  /*0f10*/  LDC.64 R2, c[0x0][0x598] ;  /* 0x00016600ff027b82 */ /* 0x001e240000000a00 */
[----:B0-----:R-:W2:Y:S02]  /*0f20*/  LDG.E.64 R2, desc[UR16][R2.64] ;  /* 0x0000001002027981 */ /* 0x001ea4000c1e1b00 */
[----:B--2---:R-:W-:-:S04]  /*0f30*/  ISETP.NE.U32.AND P0, PT, R2, RZ, PT ;  /* 0x000000ff0200720c */ /* 0x004fc80003f05070 */
[----:B------:R-:W-:-:S13]  /*0f40*/  ISETP.NE.AND.EX P0, PT, R3, RZ, PT, P0 ;  /* 0x000000ff0300720c */ /* 0x000fda0003f05300 */
[----:B------:R-:W-:Y:S05]  /*0f50*/  @!P0 BRA `(.L_x_8) ;  /* 0x00000000000c8947 */ /* 0x000fea0003800000 */
[----:B------:R-:W2:Y:S02]  /*0f60*/  LD.E R2, desc[UR16][R2.64] ;  /* 0x0000001002027980 */ /* 0x000ea4000c101900 */
[----:B--2---:R-:W-:Y:S01]  /*0f70*/  R2UR UR20, R2 ;  /* 0x00000000021472ca */ /* 0x004fe200000e0000 */
[----:B------:R-:W-:-:S14]  /*0f80*/  BRA `(.L_x_9) ;  /* 0x0000000000247947 */ /* 0x000fdc0003800000 */
.L_x_8:
[----:B------:R-:W-:Y:S02]  /*0f90*/  ULDC.64 UR4, c[0x0][0x588] ;  /* 0x0001620000047ab9 */ /* 0x000fe40000000a00 */
[----:B------:R-:W-:-:S04]  /*0fa0*/  ISETP.NE.U32.AND P0, PT, RZ, UR4, PT ;  /* 0x00000004ff007c0c */ /* 0x000fc8000bf05070 */
[----:B------:R-:W-:-:S13]  /*0fb0*/  ISETP.NE.AND.EX P0, PT, RZ, UR5, PT, P0 ;  /* 0x00000005ff007c0c */ /* 0x000fda000bf05300 */
[----:B------:R-:W-:Y:S05]  /*0fc0*/  @!P0 BRA `(.L_x_10) ;  /* 0x0000000000108947 */ /* 0x000fea0003800000 */
[----:B0-----:R-:W0:Y:S02]  /*0fd0*/  LDC.64 R2, c[0x0][0x588] ;  /* 0x00016200ff027b82 */ /* 0x001e240000000a00 */
[----:B0-----:R-:W2:Y:S02]  /*0fe0*/  LDG.E R2, desc[UR16][R2.64] ;  /* 0x0000001002027981 */ /* 0x001ea4000c1e1900 */
[----:B--2---:R-:W-:Y:S01]  /*0ff0*/  R2UR UR20, R2 ;  /* 0x00000000021472ca */ /* 0x004fe200000e0000 */
[----:B------:R-:W-:-:S14]  /*1000*/  BRA `(.L_x_9) ;  /* 0x0000000000047947 */ /* 0x000fdc0003800000 */
.L_x_10:
[----:B------:R-:W-:-:S05]  /*1010*/  ULDC UR20, c[0x0][0x580] ;  /* 0x0001600000147ab9 */ /* 0x000fca0000000800 */
.L_x_9:
[----:B------:R-:W-:Y:S02]  /*1020*/  ULDC.64 UR4, c[0x0][0x5a0] ;  /* 0x0001680000047ab9 */ /* 0x000fe40000000a00 */
        /* <DEDUP_REMOVED lines=11> */
.L_x_11:
        /* <DEDUP_REMOVED lines=8> */
.L_x_13:
[----:B------:R-:W-:-:S05]  /*1160*/  ULDC UR21, c[0x0][0x584] ;  /* 0x0001610000157ab9 */ /* 0x000fca0000000800 */
.L_x_12:
[----:B------:R-:W-:-:S13]  /*1170*/  LOP3.LUT P0, RZ, R4, 0xff, RZ, 0xc0, !PT ;  /* 0x000000ff04ff7812 */ /* 0x000fda000780c0ff */
[----:B------:R-:W-:Y:S05]  /*1180*/  @!P0 EXIT ;  /* 0x000000000000894d */ /* 0x000fea0003800000 */
[----:B------:R-:W-:Y:S01]  /*1190*/  ULDC UR4, c[0x0][0x28c] ;  /* 0x0000a30000047ab9 */ /* 0x000fe20000000800 */
[----:B------:R-:W-:Y:S02]  /*11a0*/  ULOP3.LUT UR23, UR13, 0x1, URZ, 0xfc, !UPT ;  /* 0x000000010d177892 */ /* 0x000fe4000f8efc3f */
[----:B------:R-:W-:-:S04]  /*11b0*/  UIADD3 UR4, UR4, 0x1f, URZ ;  /* 0x0000001f04047890 */ /* 0x000fc8000fffe03f */
[----:B------:R-:W-:-:S04]  /*11c0*/  USHF.R.S32.HI UR5, URZ, 0x1f, UR4 ;  /* 0x0000001f3f057899 */ /* 0x000fc80008011404 */
[----:B------:R-:W-:-:S03]  /*11d0*/  ULEA.HI UR5, UR5, UR4, URZ, 0x5 ;  /* 0x0000000405057291 */ /* 0x000fc6000f8f283f */
[----:B------:R-:W-:Y:S01]  /*11e0*/  UMOV UR4, URZ ;  /* 0x0000003f00047c82 */ /* 0x000fe20008000000 */
[----:B------:R-:W-:-:S03]  /*11f0*/  USHF.R.S32.HI UR12, URZ, 0x5, UR5 ;  /* 0x000000053f0c7899 */ /* 0x000fc60008011405 */
[----:B------:R-:W-:-:S09]  /*1200*/  UMOV UR5, URZ ;  /* 0x0000003f00057c82 */ /* 0x000fd20008000000 */
.L_x_294:
[----:B0-----:R-:W0:Y:S01]  /*1210*/  S2R R0, SR_TID.X ;  /* 0x0000000000007919 */ /* 0x001e220000002100 */
[----:B-1----:R-:W1:Y:S01]  /*1220*/  S2UR UR11, SR_CgaCtaId ;  /* 0x00000000000b79c3 */ /* 0x002e620000008800 */
[----:B------:R-:W-:Y:S01]  /*1230*/  UMOV UR14, 0x400 ;  /* 0x00000400000e7882 */ /* 0x000fe20000000000 */
[----:B------:R-:W-:Y:S01]  /*1240*/  UMOV UR6, URZ ;  /* 0x0000003f00067c82 */ /* 0x000fe20008000000 */
[----:B------:R-:W-:Y:S01]  /*1250*/  STL [R1+0x74], RZ ;  /* 0x000074ff01007387 */ /* 0x000fe20000100800 */
[----:B------:R-:W-:Y:S01]  /*1260*/  UMOV UR7, URZ ;  /* 0x0000003f00077c82 */ /* 0x000fe20008000000 */
[----:B------:R-:W-:Y:S01]  /*1270*/  UMOV UR8, URZ ;  /* 0x0000003f00087c82 */ /* 0x000fe20008000000 */
[----:B------:R-:W-:Y:S01]  /*1280*/  UMOV UR18, UR5 ;  /* 0x0000000500127c82 */ /* 0x000fe20008000000 */
[----:B------:R-:W-:Y:S01]  /*1290*/  STL [R1+0x70], RZ ;  /* 0x000070ff01007387 */ /* 0x000fe20000100800 */
[----:B--2---:R-:W2:Y:S01]  /*12a0*/  LDC R2, c[0x0][0x28c] ;  /* 0x0000a300ff027b82 */ /* 0x004ea20000000800 */
[----:B------:R-:W-:-:S02]  /*12b0*/  CS2R R4, SRZ ;  /* 0x0000000000047805 */ /* 0x000fc4000001ff00 */
[----:B------:R-:W-:Y:S01]  /*12c0*/  CS2R R6, SRZ ;  /* 0x0000000000067805 */ /* 0x000fe2000001ff00 */
[----:B------:R-:W-:Y:S01]  /*12d0*/  STL [R1+0x6c], RZ ;  /* 0x00006cff01007387 */ /* 0x000fe20000100800 */
[----:B------:R-:W-:Y:S02]  /*12e0*/  CS2R R8, SRZ ;  /* 0x0000000000087805 */ /* 0x000fe4000001ff00 */
[----:B------:R-:W-:Y:S02]  /*12f0*/  CS2R R10, SRZ ;  /* 0x00000000000a7805 */ /* 0x000fe4000001ff00 */
[----:B------:R-:W-:Y:S01]  /*1300*/  CS2R R12, SRZ ;  /* 0x00000000000c7805 */ /* 0x000fe2000001ff00 */
[----:B------:R-:W-:Y:S01]  /*1310*/  STL [R1+0x68], RZ ;  /* 0x000068ff01007387 */ /* 0x000fe20000100800 */
[----:B------:R-:W-:Y:S02]  /*1320*/  CS2R R14, SRZ ;  /* 0x00000000000e7805 */ /* 0x000fe4000001ff00 */
[----:B------:R-:W-:-:S02]  /*1330*/  CS2R R16, SRZ ;  /* 0x0000000000107805 */ /* 0x000fc4000001ff00 */
[----:B------:R-:W-:Y:S01]  /*1340*/  CS2R R18, SRZ ;  /* 0x0000000000127805 */ /* 0x000fe2000001ff00 */
[----:B------:R-:W-:Y:S01]  /*1350*/  STL [R1+0x64], RZ ;  /* 0x000064ff01007387 */ /* 0x000fe20000100800 */
[----:B------:R-:W-:Y:S02]  /*1360*/  CS2R R20, SRZ ;  /* 0x0000000000147805 */ /* 0x000fe4000001ff00 */
[----:B------:R-:W-:Y:S02]  /*1370*/  CS2R R22, SRZ ;  /* 0x0000000000167805 */ /* 0x000fe4000001ff00 */
[----:B------:R-:W-:Y:S01]  /*1380*/  CS2R R152, SRZ ;  /* 0x0000000000987805 */ /* 0x000fe2000001ff00 */
[----:B------:R-:W-:Y:S01]  /*1390*/  STL [R1+0x60], RZ ;  /* 0x000060ff01007387 */ /* 0x000fe20000100800 */
[----:B-1----:R-:W-:Y:S01]  /*13a0*/  ULEA UR14, UR11, UR14, 0x18 ;  /* 0x0000000e0b0e7291 */ /* 0x002fe2000f8ec03f */
[----:B------:R-:W-:Y:S02]  /*13b0*/  CS2R R154, SRZ ;  /* 0x00000000009a7805 */ /* 0x000fe4000001ff00 */
[----:B------:R-:W-:Y:S01]  /*13c0*/  CS2R R156, SRZ ;  /* 0x00000000009c7805 */ /* 0x000fe2000001ff00 */
[----:B------:R-:W-:Y:S01]  /*13d0*/  STL [R1+0x5c], RZ ;  /* 0x00005cff01007387 */ /* 0x000fe20000100800 */
[----:B------:R-:W-:-:S02]  /*13e0*/  CS2R R158, SRZ ;  /* 0x00000000009e7805 */ /* 0x000fc4000001ff00 */
[----:B------:R-:W-:Y:S02]  /*13f0*/  CS2R R160, SRZ ;  /* 0x0000000000a07805 */ /* 0x000fe4000001ff00 */
[----:B------:R-:W-:Y:S02]  /*1400*/  CS2R R162, SRZ ;  /* 0x0000000000a27805 */ /* 0x000fe4000001ff00 */
[----:B0-----:R-:W-:Y:S01]  /*1410*/  LOP3.LUT R0, R0, 0x80, RZ, 0xc0, !PT ;  /* 0x0000008000007812 */ /* 0x001fe200078ec0ff */
[----:B------:R-:W-:Y:S01]  /*1420*/  STL [R1+0x58], RZ ;  /* 0x000058ff01007387 */ /* 0x000fe20000100800 */
[----:B--2---:R-:W-:Y:S02]  /*1430*/  ISETP.GE.AND P0, PT, R2, 0x1, PT ;  /* 0x000000010200780c */ /* 0x004fe40003f06270 */
[----:B------:R-:W-:Y:S02]  /*1440*/  CS2R R2, SRZ ;  /* 0x0000000000027805 */ /* 0x000fe4000001ff00 */
[----:B------:R-:W-:Y:S01]  /*1450*/  SHF.R.U32.HI R0, RZ, 0x7, R0 ;  /* 0x00000007ff007819 */ /* 0x000fe20000011600 */
[----:B------:R-:W-:Y:S01]  /*1460*/  STL [R1+0x54], RZ ;  /* 0x000054ff01007387 */ /* 0x000fe20000100800 */
[----:B------:R-:W-:-:S02]  /*1470*/  CS2R R164, SRZ ;  /* 0x0000000000a47805 */ /* 0x000fc4000001ff00 */
[----:B------:R-:W-:Y:S02]  /*1480*/  CS2R R166, SRZ ;  /* 0x0000000000a67805 */ /* 0x000fe4000001ff00 */
[----:B------:R-:W-:Y:S01]  /*1490*/  CS2R R168, SRZ ;  /* 0x0000000000a87805 */ /* 0x000fe2000001ff00 */
[----:B------:R-:W-:Y:S01]  /*14a0*/  STL [R1+0x50], RZ ;  /* 0x000050ff01007387 */ /* 0x000fe20000100800 */
[----:B------:R-:W-:Y:S02]  /*14b0*/  CS2R R170, SRZ ;  /* 0x0000000000aa7805 */ /* 0x000fe4000001ff00 */
[----:B------:R-:W-:Y:S02]  /*14c0*/  CS2R R172, SRZ ;  /* 0x0000000000ac7805 */ /* 0x000fe4000001ff00 */
[----:B------:R-:W-:Y:S01]  /*14d0*/  CS2R R174, SRZ ;  /* 0x0000000000ae7805 */ /* 0x000fe2000001ff00 */
[----:B------:R-:W0:Y:S01]  /*14e0*/  SHFL.IDX PT, R0, R0, RZ, 0x1f ;  /* 0x00001fff00007589 */ /* 0x000e2200000e0000 */
[----:B------:R-:W-:-:S02]  /*14f0*/  CS2R R176, SRZ ;  /* 0x0000000000b07805 */ /* 0x000fc4000001ff00 */
[----:B------:R-:W-:Y:S02]  /*1500*/  CS2R R178, SRZ ;  /* 0x0000000000b27805 */ /* 0x000fe4000001ff00 */
[----:B------:R-:W-:Y:S01]  /*1510*/  CS2R R180, SRZ ;  /* 0x0000000000b47805 */ /* 0x000fe2000001ff00 */
[----:B------:R1:W-:Y:S01]  /*1520*/  STL [R1+0x4c], RZ ;  /* 0x00004cff01007387 */ /* 0x0003e20000100800 */
[----:B------:R-:W-:Y:S02]  /*1530*/  CS2R R182, SRZ ;  /* 0x0000000000b67805 */ /* 0x000fe4000001ff00 */
[----:B------:R-:W-:Y:S02]  /*1540*/  CS2R R184, SRZ ;  /* 0x0000000000b87805 */ /* 0x000fe4000001ff00 */
[----:B------:R-:W-:Y:S01]  /*1550*/  CS2R R186, SRZ ;  /* 0x0000000000ba7805 */ /* 0x000fe2000001ff00 */
[----:B------:R1:W-:Y:S01]  /*1560*/  STL [R1+0x48], RZ ;  /* 0x000048ff01007387 */ /* 0x0003e20000100800 */
        /* <DEDUP_REMOVED lines=14> */
[----:B------:R-:W-:Y:S02]  /*1650*/  CS2R R210, SRZ ;  /* 0x0000000000d27805 */ /* 0x000fe4000001ff00 */
[----:B0-----:R-:W-:Y:S01]  /*1660*/  R2UR UR9, R0 ;  /* 0x00000000000972ca */ /* 0x001fe200000e0000 */
[----:B------:R1:W-:Y:S01]  /*1670*/  STL [R1+0x38], RZ ;  /* 0x000038ff01007387 */ /* 0x0003e20000100800 */
[----:B------:R-:W-:Y:S01]  /*1680*/  IMAD.MOV.U32 R0, RZ, RZ, RZ ;  /* 0x000000ffff007224 */ /* 0x000fe200078e00ff */
[----:B------:R-:W-:-:S02]  /*1690*/  CS2R R212, SRZ ;  /* 0x0000000000d47805 */ /* 0x000fc4000001ff00 */
[----:B------:R-:W-:Y:S01]  /*16a0*/  CS2R R214, SRZ ;  /* 0x0000000000d67805 */ /* 0x000fe2000001ff00 */
[----:B------:R1:W-:Y:S01]  /*16b0*/  STL [R1+0x34], RZ ;  /* 0x000034ff01007387 */ /* 0x0003e20000100800 */
[----:B------:R-:W-:Y:S02]  /*16c0*/  CS2R R216, SRZ ;  /* 0x0000000000d87805 */ /* 0x000fe4000001ff00 */
[----:B------:R-:W-:Y:S02]  /*16d0*/  CS2R R218, SRZ ;  /* 0x0000000000da7805 */ /* 0x000fe4000001ff00 */
[----:B------:R-:W-:Y:S01]  /*16e0*/  CS2R R220, SRZ ;  /* 0x0000000000dc7805 */ /* 0x000fe2000001ff00 */
[----:B------:R1:W-:Y:S01]  /*16f0*/  STL [R1+0x30], RZ ;  /* 0x000030ff01007387 */ /* 0x0003e20000100800 */
[----:B------:R-:W-:Y:S02]  /*1700*/  CS2R R222, SRZ ;  /* 0x0000000000de7805 */ /* 0x000fe4000001ff00 */
[----:B------:R-:W-:Y:S01]  /*1710*/  CS2R R224, SRZ ;  /* 0x0000000000e07805 */ /* 0x000fe2000001ff00 */
[----:B------:R-:W-:Y:S01]  /*1720*/  IMAD.MOV.U32 R226, RZ, RZ, RZ ;  /* 0x000000ffffe27224 */ /* 0x000fe200078e00ff */
[----:B------:R1:W-:Y:S01]  /*1730*/  STL [R1+0x2c], RZ ;  /* 0x00002cff01007387 */ /* 0x0003e20000100800 */
[----:B------:R-:W-:Y:S01]  /*1740*/  ULEA.HI UR10, UR9, UR9, URZ, 0x1 ;  /* 0x00000009090a7291 */ /* 0x000fe2000f8f083f */
[----:B------:R-:W-:Y:S01]  /*1750*/  IMAD.U32 R227, RZ, RZ, UR4 ;  /* 0x00000004ffe37e24 */ /* 0x000fe2000f8e00ff */
[----:B------:R-:W-:Y:S01]  /*1760*/  CS2R R88, SRZ ;  /* 0x0000000000587805 */ /* 0x000fe2000001ff00 */
[----:B------:R1:W-:Y:S01]  /*1770*/  STL [R1+0x28], RZ ;  /* 0x000028ff01007387 */ /* 0x0003e20000100800 */
[----:B------:R-:W-:Y:S01]  /*1780*/  ULOP3.LUT UR10, UR10, 0x1ffffe, URZ, 0xc0, !UPT ;  /* 0x001ffffe0a0a7892 */ /* 0x000fe2000f8ec03f */
[----:B------:R-:W-:-:S02]  /*1790*/  CS2R R90, SRZ ;  /* 0x00000000005a7805 */ /* 0x000fc4000001ff00 */
[----:B------:R-:W-:Y:S01]  /*17a0*/  CS2R R92, SRZ ;  /* 0x00000000005c7805 */ /* 0x000fe2000001ff00 */
[----:B------:R1:W-:Y:S01]  /*17b0*/  STL [R1+0x24], RZ ;  /* 0x000024ff01007387 */ /* 0x0003e20000100800 */
[----:B------:R-:W-:Y:S01]  /*17c0*/  UIADD3 UR10, UR9, -UR10, URZ ;  /* 0x8000000a090a7290 */ /* 0x000fe2000fffe03f */
[----:B------:R-:W-:Y:S02]  /*17d0*/  CS2R R94, SRZ ;  /* 0x00000000005e7805 */ /* 0x000fe4000001ff00 */
[----:B------:R-:W-:Y:S01]  /*17e0*/  CS2R R96, SRZ ;  /* 0x0000000000607805 */ /* 0x000fe2000001ff00 */
[----:B------:R1:W-:Y:S01]  /*17f0*/  STL [R1+0x20], RZ ;  /* 0x000020ff01007387 */ /* 0x0003e20000100800 */
[----:B------:R-:W-:Y:S01]  /*1800*/  ULEA UR10, UR10, UR14, 0xb ;  /* 0x0000000e0a0a7291 */ /* 0x000fe2000f8e583f */
[----:B------:R-:W-:Y:S02]  /*1810*/  CS2R R98, SRZ ;  /* 0x0000000000627805 */ /* 0x000fe4000001ff00 */
[----:B------:R-:W-:Y:S01]  /*1820*/  CS2R R100, SRZ ;  /* 0x0000000000647805 */ /* 0x000fe2000001ff00 */
[----:B------:R1:W-:Y:S01]  /*1830*/  STL [R1+0x1c], RZ ;  /* 0x00001cff01007387 */ /* 0x0003e20000100800 */
[----:B------:R-:W-:Y:S01]  /*1840*/  UIADD3 UR10, UR10, 0x200, URZ ;  /* 0x000002000a0a7890 */ /* 0x000fe2000fffe03f */
[----:B------:R-:W-:-:S02]  /*1850*/  CS2R R102, SRZ ;  /* 0x0000000000667805 */ /* 0x000fc4000001ff00 */
[----:B------:R-:W-:Y:S01]  /*1860*/  CS2R R104, SRZ ;  /* 0x0000000000687805 */ /* 0x000fe2000001ff00 */
[----:B------:R1:W-:Y:S01]  /*1870*/  STL [R1+0x18], RZ ;  /* 0x000018ff01007387 */ /* 0x0003e20000100800 */
[----:B------:R-:W-:Y:S01]  /*1880*/  USHF.R.U32.HI UR10, URZ, 0x4, UR10 ;  /* 0x000000043f0a7899 */ /* 0x000fe2000801160a */
[----:B------:R-:W-:Y:S02]  /*1890*/  CS2R R106, SRZ ;  /* 0x00000000006a7805 */ /* 0x000fe4000001ff00 */
[----:B------:R-:W-:Y:S01]  /*18a0*/  CS2R R108, SRZ ;  /* 0x00000000006c7805 */ /* 0x000fe2000001ff00 */
[----:B------:R1:W-:Y:S01]  /*18b0*/  STL [R1+0x14], RZ ;  /* 0x000014ff01007387 */ /* 0x0003e20000100800 */
[----:B------:R-:W-:Y:S01]  /*18c0*/  ULOP3.LUT UR15, UR10, 0x3fff, URZ, 0xc0, !UPT ;  /* 0x00003fff0a0f7892 */ /* 0x000fe2000f8ec03f */
        /* <DEDUP_REMOVED lines=18> */
[----:B------:R1:W-:Y:S01]  /*19f0*/  STL [R1], RZ ;  /* 0x000000ff01007387 */ /* 0x0003e20000100800 */
[----:B------:R-:W-:-:S02]  /*1a00*/  CS2R R138, SRZ ;  /* 0x00000000008a7805 */ /* 0x000fc4000001ff00 */
[----:B------:R-:W-:Y:S02]  /*1a10*/  CS2R R140, SRZ ;  /* 0x00000000008c7805 */ /* 0x000fe4000001ff00 */
[----:B------:R-:W-:Y:S02]  /*1a20*/  CS2R R142, SRZ ;  /* 0x00000000008e7805 */ /* 0x000fe4000001ff00 */
[----:B------:R-:W-:Y:S02]  /*1a30*/  CS2R R144, SRZ ;  /* 0x0000000000907805 */ /* 0x000fe4000001ff00 */
[----:B------:R-:W-:Y:S02]  /*1a40*/  CS2R R146, SRZ ;  /* 0x0000000000927805 */ /* 0x000fe4000001ff00 */
[----:B------:R-:W-:Y:S02]  /*1a50*/  CS2R R148, SRZ ;  /* 0x0000000000947805 */ /* 0x000fe4000001ff00 */
[----:B------:R-:W-:-:S02]  /*1a60*/  CS2R R150, SRZ ;  /* 0x0000000000967805 */ /* 0x000fc4000001ff00 */
[----:B------:R-:W-:Y:S02]  /*1a70*/  CS2R R24, SRZ ;  /* 0x0000000000187805 */ /* 0x000fe4000001ff00 */
[----:B---34-:R-:W-:Y:S02]  /*1a80*/  CS2R R26, SRZ ;  /* 0x00000000001a7805 */ /* 0x018fe4000001ff00 */
[----:B------:R-:W-:Y:S02]  /*1a90*/  CS2R R28, SRZ ;  /* 0x00000000001c7805 */ /* 0x000fe4000001ff00 */
[----:B------:R-:W-:Y:S02]  /*1aa0*/  CS2R R30, SRZ ;  /* 0x00000000001e7805 */ /* 0x000fe4000001ff00 */
[----:B------:R-:W-:Y:S02]  /*1ab0*/  CS2R R32, SRZ ;  /* 0x0000000000207805 */ /* 0x000fe4000001ff00 */
        /* <DEDUP_REMOVED lines=26> */
[----:B------:R-:W-:Y:S01]  /*1c60*/  CS2R R86, SRZ ;  /* 0x0000000000567805 */ /* 0x000fe2000001ff00 */
[----:B-1----:R-:W-:Y:S06]  /*1c70*/  @!P0 BRA `(.L_x_14) ;  /* 0x0000001000608947 */ /* 0x002fec0003800000 */
[----:B------:R-:W-:-:S06]  /*1c80*/  UISETP.NE.AND UP0, UPT, UR23, 0x3, UPT ;  /* 0x000000031700788c */ /* 0x000fcc000bf05270 */
[----:B------:R-:W-:-:S13]  /*1c90*/  PLOP3.LUT P1, PT, PT, PT, UP0, 0x80, 0x0 ;  /* 0x000000000000781c */ /* 0x000fda0003f2f008 */
[----:B------:R-:W-:Y:S05]  /*1ca0*/  @!P1 BRA `(.L_x_15) ;  /* 0x0000000000049947 */ /* 0x000fea0003800000 */
[----:B------:R-:W-:Y:S01]  /*1cb0*/  BPT.TRAP 0x1 ;  /* 0x000000040000795c */ /* 0x000fe20000300000 */
.L_x_15:
[----:B------:R-:W-:Y:S01]  /*1cc0*/  ULEA UR7, UR5, UR14, 0x3 ;  /* 0x0000000e05077291 */ /* 0x000fe2000f8e183f */
[----:B------:R-:W-:-:S05]  /*1cd0*/  IMAD.U32 R0, RZ, RZ, UR4 ;  /* 0x00000004ff007e24 */ /* 0x000fca000f8e00ff */
[----:B------:R-:W-:-:S04]  /*1ce0*/  SHF.L.U32 R0, R0, 0x1f, RZ ;  /* 0x0000001f00007819 */ /* 0x000fc800000006ff */
[----:B------:R0:W1:Y:S01]  /*1cf0*/  SYNCS.PHASECHK.TRANS64.TRYWAIT P0, [UR7], R0 ;  /* 0x00000000ff0075a7 */ /* 0x0000620008000147 */
[----:B------:R-:W-:Y:S05]  /*1d00*/  @!P1 BRA `(.L_x_16) ;  /* 0x0000000000049947 */ /* 0x000fea0003800000 */
[----:B------:R-:W-:Y:S01]  /*1d10*/  BPT.TRAP 0x1 ;  /* 0x000000040000795c */ /* 0x000fe20000300000 */
.L_x_16:
[----:B------:R2:W-:Y:S01]  /*1d20*/  STL [R1+0x74], RZ ;  /* 0x000074ff01007387 */ /* 0x0005e20000100800 */
[----:B------:R-:W-:Y:S01]  /*1d30*/  UMOV UR6, 0x1 ;  /* 0x0000000100067882 */ /* 0x000fe20000000000 */
[----:B-1----:R-:W-:Y:S05]  /*1d40*/  @P0 BRA `(.L_x_17) ;  /* 0x0000000000080947 */ /* 0x002fea0003800000 */
[----:B------:R-:W1:Y:S02]  /*1d50*/  SYNCS.PHASECHK.TRANS64.TRYWAIT P0, [UR7], R0 ;  /* 0x00000000ff0075a7 */ /* 0x000e640008000147 */
[----:B-1----:R-:W-:Y:S05]  /*1d60*/  @!P0 BRA `(.L_x_18) ;  /* 0x000000ec00408947 */ /* 0x002fea0003800000 */
.L_x_17:
[----:B------:R3:W-:Y:S01]  /*1d70*/  STL [R1+0x70], RZ ;  /* 0x000070ff01007387 */ /* 0x0007e20000100800 */
[----:B------:R-:W-:Y:S01]  /*1d80*/  UIADD3 UR7, UR14, 0x24200, URZ ;  /* 0x000242000e077890 */ /* 0x000fe2000fffe03f */
[----:B------:R-:W-:Y:S01]  /*1d90*/  WARPGROUP.ARRIVE ;  /* 0x00000000000079c5 */ /* 0x000fe20000000000 */
[----:B------:R-:W-:Y:S01]  /*1da0*/  ULOP3.LUT UR8, UR15, 0x10000, URZ, 0xfc, !UPT ;  /* 0x000100000f087892 */ /* 0x000fe2000f8efc3f */
[----:B------:R3:W-:Y:S01]  /*1db0*/  STL [R1+0x6c], RZ ;  /* 0x00006cff01007387 */ /* 0x0007e20000100800 */
[----:B------:R-:W-:Y:S01]  /*1dc0*/  USHF.R.U32.HI UR7, URZ, 0x4, UR7 ;  /* 0x000000043f077899 */ /* 0x000fe20008011607 */
[----:B01----:R-:W-:Y:S01]  /*1dd0*/  IMAD.MOV.U32 R0, RZ, RZ, RZ ;  /* 0x000000ffff007224 */ /* 0x003fe200078e00ff */
[----:B------:R-:W-:Y:S01]  /*1de0*/  ULEA UR8, UR5, UR8, 0x9 ;  /* 0x0000000805087291 */ /* 0x000fe2000f8e483f */
[----:B------:R3:W-:Y:S01]  /*1df0*/  STL [R1+0x68], RZ ;  /* 0x000068ff01007387 */ /* 0x0007e20000100800 */
[----:B------:R-:W-:Y:S01]  /*1e00*/  ULOP3.LUT UR7, UR7, 0x3fff, URZ, 0xc0, !UPT ;  /* 0x00003fff07077892 */ /* 0x000fe2000f8ec03f */
[----:B------:R-:W-:Y:S01]  /*1e10*/  CS2R R2, SRZ ;  /* 0x0000000000027805 */ /* 0x000fe2000001ff00 */
[----:B------:R-:W-:Y:S01]  /*1e20*/  UMOV UR9, 0xc0000010 ;  /* 0xc000001000097882 */ /* 0x000fe20000000000 */
[----:B------:R3:W-:Y:S01]  /*1e30*/  STL [R1+0x64], RZ ;  /* 0x000064ff01007387 */ /* 0x0007e20000100800 */
[----:B------:R-:W-:Y:S01]  /*1e40*/  ULOP3.LUT UR7, UR7, 0x10000, URZ, 0xfc, !UPT ;  /* 0x0001000007077892 */ /* 0x000fe2000f8efc3f */
[----:B------:R-:W-:Y:S01]  /*1e50*/  CS2R R4, SRZ ;  /* 0x0000000000047805 */ /* 0x000fe2000001ff00 */
[----:B------:R-:W-:Y:S01]  /*1e60*/  UMOV UR11, 0xc0000010 ;  /* 0xc0000010000b7882 */ /* 0x000fe20000000000 */
[----:B------:R3:W-:Y:S01]  /*1e70*/  STL [R1+0x60], RZ ;  /* 0x000060ff01007387 */ /* 0x0007e20000100800 */
[----:B------:R-:W-:Y:S01]  /*1e80*/  ULEA UR10, UR5, UR7, 0x8 ;  /* 0x00000007050a7291 */ /* 0x000fe2000f8e403f */
[----:B------:R-:W-:-:S02]  /*1e90*/  CS2R R6, SRZ ;  /* 0x0000000000067805 */ /* 0x000fc4000001ff00 */
[----:B------:R-:W-:Y:S01]  /*1ea0*/  CS2R R8, SRZ ;  /* 0x0000000000087805 */ /* 0x000fe2000001ff00 */
[----:B------:R3:W-:Y:S01]  /*1eb0*/  STL [R1+0x5c], RZ ;  /* 0x00005cff01007387 */ /* 0x0007e20000100800 */
[----:B------:R-:W-:Y:S01]  /*1ec0*/  ULDC UR7, c[0x0][0x50c] ;  /* 0x0001430000077ab9 */ /* 0x000fe20000000800 */
[----:B------:R-:W-:Y:S01]  /*1ed0*/  CS2R R10, SRZ ;  /* 0x00000000000a7805 */ /* 0x000fe2000001ff00 */
[----:B------:R-:W-:Y:S01]  /*1ee0*/  UISETP.NE.AND UP0, UPT, UR7, 0x1, UPT ;  /* 0x000000010700788c */ /* 0x000fe2000bf05270 */
[----:B------:R3:W-:Y:S01]  /*1ef0*/  STL [R1+0x58], RZ ;  /* 0x000058ff01007387 */ /* 0x0007e20000100800 */
[----:B------:R-:W-:Y:S01]  /*1f00*/  CS2R R12, SRZ ;  /* 0x00000000000c7805 */ /* 0x000fe2000001ff00 */
[----:B------:R-:W-:Y:S01]  /*1f10*/  QGMMA.64x128x32.F32.E5M2.E5M2 R88, gdesc[UR8], RZ, !UPT ;  /* 0x01e00000085879f3 */ /* 0x000fe2000c7038ff */
[----:B------:R-:W-:Y:S01]  /*1f20*/  USEL UR7, URZ, 0x1, UP0 ;  /* 0x000000013f077887 */ /* 0x000fe20008000000 */
[----:B------:R3:W-:Y:S01]  /*1f30*/  STL [R1+0x54], RZ ;  /* 0x000054ff01007387 */ /* 0x0007e20000100800 */
[----:B------:R-:W-:Y:S01]  /*1f40*/  UIADD3 UR8, UR8, 0x100, URZ ;  /* 0x0000010008087890 */ /* 0x000fe2000fffe03f */
[----:B------:R-:W-:Y:S01]  /*1f50*/  CS2R R14, SRZ ;  /* 0x00000000000e7805 */ /* 0x000fe2000001ff00 */
[----:B------:R-:W-:Y:S01]  /*1f60*/  UMOV UR9, 0xc0000010 ;  /* 0xc000001000097882 */ /* 0x000fe20000000000 */
[----:B------:R3:W-:Y:S01]  /*1f70*/  STL [R1+0x50], RZ ;  /* 0x000050ff01007387 */ /* 0x0007e20000100800 */
[----:B------:R-:W-:-:S02]  /*1f80*/  ISETP.NE.AND P0, PT, RZ, UR7, PT ;  /* 0x00000007ff007c0c */ /* 0x000fc4000bf05270 */
[----:B------:R-:W-:Y:S02]  /*1f90*/  CS2R R16, SRZ ;  /* 0x0000000000107805 */ /* 0x000fe4000001ff00 */
[----:B------:R-:W-:Y:S01]  /*1fa0*/  CS2R R18, SRZ ;  /* 0x0000000000127805 */ /* 0x000fe2000001ff00 */
[----:B------:R3:W-:Y:S01]  /*1fb0*/  STL [R1+0x4c], RZ ;  /* 0x00004cff01007387 */ /* 0x0007e20000100800 */
[----:B------:R-:W-:Y:S01]  /*1fc0*/  CS2R R20, SRZ ;  /* 0x0000000000147805 */ /* 0x000fe2000001ff00 */
[----:B------:R-:W-:Y:S01]  /*1fd0*/  QGMMA.64x128x32.F32.E5M2.E5M2 R24, gdesc[UR8], RZ, !UPT, gsb0 ;  /* 0x01e00000081879f3 */ /* 0x000fe2000c0038ff */
[----:B------:R-:W-:Y:S01]  /*1fe0*/  CS2R R22, SRZ ;  /* 0x0000000000167805 */ /* 0x000fe2000001ff00 */
[----:B------:R3:W-:Y:S01]  /*1ff0*/  STL [R1+0x48], RZ ;  /* 0x000048ff01007387 */ /* 0x0007e20000100800 */
[----:B------:R-:W-:Y:S02]  /*2000*/  CS2R R152, SRZ ;  /* 0x0000000000987805 */ /* 0x000fe4000001ff00 */
        /* <DEDUP_REMOVED lines=47> */
[----:B------:R-:W-:Y:S01]  /*2300*/  CS2R R224, SRZ ;  /* 0x0000000000e07805 */ /* 0x000fe2000001ff00 */
[----:B------:R-:W-:Y:S02]  /*2310*/  IMAD.MOV.U32 R226, RZ, RZ, RZ ;  /* 0x000000ffffe27224 */ /* 0x000fe400078e00ff */
[----:B------:R3:W-:Y:S04]  /*2320*/  STL [R1+0x14], RZ ;  /* 0x000014ff01007387 */ /* 0x0007e80000100800 */
[----:B------:R3:W-:Y:S04]  /*2330*/  STL [R1+0x10], RZ ;  /* 0x000010ff01007387 */ /* 0x0007e80000100800 */
[----:B------:R3:W-:Y:S04]  /*2340*/  STL [R1+0xc], RZ ;  /* 0x00000cff01007387 */ /* 0x0007e80000100800 */
[----:B------:R3:W-:Y:S04]  /*2350*/  STL [R1+0x8], RZ ;  /* 0x000008ff01007387 */ /* 0x0007e80000100800 */
[----:B------:R3:W-:Y:S04]  /*2360*/  STL [R1+0x4], RZ ;  /* 0x000004ff01007387 */ /* 0x0007e80000100800 */
[----:B------:R3:W-:Y:S01]  /*2370*/  STL [R1], RZ ;  /* 0x000000ff01007387 */ /* 0x0007e20000100800 */
[----:B------:R-:W-:Y:S05]  /*2380*/  @!P0 BRA `(.L_x_19) ;  /* 0x0000000800808947 */ /* 0x000fea0003800000 */
[----:B------:R-:W-:Y:S02]  /*2390*/  WARPGROUP.DEPBAR.LE gsb0, 0x0 ;  /* 0x00008000000079c5 */ /* 0x000fe40000010000 */
[----:B------:R-:W-:-:S01]  /*23a0*/  FADD R227, RZ, R58 ;  /* 0x0000003affe37221 */ /* 0x000fc20000000000 */
[----:B------:R-:W-:Y:S01]  /*23b0*/  FADD R226, RZ, R88 ;  /* 0x00000058ffe27221 */ /* 0x000fe20000000000 */
[----:B------:R-:W-:-:S01]  /*23c0*/  FADD R225, RZ, R89 ;  /* 0x00000059ffe17221 */ /* 0x000fc20000000000 */
[----:B------:R-:W-:Y:S01]  /*23d0*/  FADD R224, RZ, R90 ;  /* 0x0000005affe07221 */ /* 0x000fe20000000000 */
[----:B------:R-:W-:-:S01]  /*23e0*/  FADD R223, RZ, R91 ;  /* 0x0000005bffdf7221 */ /* 0x000fc20000000000 */
[----:B------:R0:W-:Y:S01]  /*23f0*/  STL [R1], R227 ;  /* 0x000000e301007387 */ /* 0x0001e20000100800 */
[----:B------:R-:W-:-:S01]  /*2400*/  FADD R222, RZ, R92 ;  /* 0x0000005cffde7221 */ /* 0x000fc20000000000 */
[----:B------:R-:W-:Y:S01]  /*2410*/  FADD R221, RZ, R93 ;  /* 0x0000005dffdd7221 */ /* 0x000fe20000000000 */
[----:B------:R-:W-:-:S01]  /*2420*/  FADD R220, RZ, R94 ;  /* 0x0000005effdc7221 */ /* 0x000fc20000000000 */
[----:B------:R-:W-:Y:S01]  /*2430*/  FADD R219, RZ, R95 ;  /* 0x0000005fffdb7221 */ /* 0x000fe20000000000 */
[----:B------:R-:W-:-:S01]  /*2440*/  FADD R218, RZ, R96 ;  /* 0x00000060ffda7221 */ /* 0x000fc20000000000 */
[----:B------:R-:W-:Y:S01]  /*2450*/  FADD R217, RZ, R97 ;  /* 0x00000061ffd97221 */ /* 0x000fe20000000000 */
[----:B------:R-:W-:-:S01]  /*2460*/  FADD R216, RZ, R98 ;  /* 0x00000062ffd87221 */ /* 0x000fc20000000000 */
[----:B------:R-:W-:Y:S01]  /*2470*/  FADD R215, RZ, R99 ;  /* 0x00000063ffd77221 */ /* 0x000fe20000000000 */
[----:B------:R-:W-:-:S01]  /*2480*/  FADD R214, RZ, R100 ;  /* 0x00000064ffd67221 */ /* 0x000fc20000000000 */
[----:B0-----:R-:W-:Y:S01]  /*2490*/  FADD R227, RZ, R59 ;  /* 0x0000003bffe37221 */ /* 0x001fe20000000000 */
[----:B------:R-:W-:-:S01]  /*24a0*/  FADD R213, RZ, R101 ;  /* 0x00000065ffd57221 */ /* 0x000fc20000000000 */
[----:B------:R-:W-:Y:S01]  /*24b0*/  FADD R212, RZ, R102 ;  /* 0x00000066ffd47221 */ /* 0x000fe20000000000 */
[----:B------:R-:W-:-:S01]  /*24c0*/  FADD R211, RZ, R103 ;  /* 0x00000067ffd37221 */ /* 0x000fc20000000000 */
[----:B------:R-:W-:Y:S01]  /*24d0*/  FADD R210, RZ, R104 ;  /* 0x00000068ffd27221 */ /* 0x000fe20000000000 */
[----:B------:R0:W-:Y:S01]  /*24e0*/  STL [R1+0x4], R227 ;  /* 0x000004e301007387 */ /* 0x0001e20000100800 */
        /* <DEDUP_REMOVED lines=93> */
[----:B------:R-:W-:Y:S01]  /*2ac0*/  UMOV UR6, URZ ;  /* 0x0000003f00067c82 */ /* 0x000fe20008000000 */
[----:B0-----:R-:W-:-:S05]  /*2ad0*/  FADD R227, RZ, R66 ;  /* 0x00000042ffe37221 */ /* 0x001fca0000000000 */
[----:B------:R0:W-:Y:S02]  /*2ae0*/  STL [R1+0x20], R227 ;  /* 0x000020e301007387 */ /* 0x0001e40000100800 */
        /* <DEDUP_REMOVED lines=42> */
.L_x_19:
[----:B------:R-:W-:-:S04]  /*2d90*/  UIADD3 UR18, UR5, 0x1, URZ ;  /* 0x0000000105127890 */ /* 0x000fc8000fffe03f */
[----:B------:R-:W-:-:S04]  /*2da0*/  UISETP.NE.AND UP0, UPT, UR18, 0x12, UPT ;  /* 0x000000121200788c */ /* 0x000fc8000bf05270 */
[----:B------:R-:W-:Y:S02]  /*2db0*/  USEL UR8, URZ, 0x1, UP0 ;  /* 0x000000013f087887 */ /* 0x000fe40008000000 */
[----:B------:R-:W-:Y:S02]  /*2dc0*/  USEL UR18, UR18, URZ, UP0 ;  /* 0x0000003f12127287 */ /* 0x000fe40008000000 */
[----:B------:R-:W-:-:S06]  /*2dd0*/  ULOP3.LUT UR8, UR4, UR8, URZ, 0x3c, !UPT ;  /* 0x0000000804087292 */ /* 0x000fcc000f8e3c3f */
[----:B0-----:R-:W-:Y:S01]  /*2de0*/  IMAD.U32 R227, RZ, RZ, UR8 ;  /* 0x00000008ffe37e24 */ /* 0x001fe2000f8e00ff */
[----:B------:R-:W-:-:S06]  /*2df0*/  UMOV UR8, 0x1 ;  /* 0x0000000100087882 */ /* 0x000fcc0000000000 */
.L_x_14:
[----:B------:R-:W-:-:S04]  /*2e00*/  UISETP.LT.AND UP0, UPT, UR12, 0x1, UPT ;  /* 0x000000010c00788c */ /* 0x000fc8000bf01270 */
[----:B------:R-:W-:-:S04]  /*2e10*/  USEL UR9, UR12, 0x1, UP0 ;  /* 0x000000010c097887 */ /* 0x000fc80008000000 */
[----:B------:R-:W-:-:S04]  /*2e20*/  UIADD3 UR9, UR12, -UR9, URZ ;  /* 0x800000090c097290 */ /* 0x000fc8000fffe03f */
[----:B------:R-:W-:-:S06]  /*2e30*/  UISETP.GE.AND UP0, UPT, UR9, 0x1, UPT ;  /* 0x000000010900788c */ /* 0x000fcc000bf06270 */
[----:B------:R-:W-:-:S13]  /*2e40*/  PLOP3.LUT P0, PT, PT, PT, UP0, 0x80, 0x0 ;  /* 0x000000000000781c */ /* 0x000fda0003f0f008 */
[----:B------:R-:W-:Y:S05]  /*2e50*/  @!P0 BRA `(.L_x_20) ;  /* 0x00000010007c8947 */ /* 0x000fea0003800000 */
[----:B------:R-:W-:Y:S01]  /*2e60*/  IMAD.U32 R228, RZ, RZ, UR9 ;  /* 0x00000009ffe47e24 */ /* 0x000fe2000f8e00ff */
[----:B------:R-:W-:Y:S01]  /*2e70*/  UMOV UR19, UR5 ;  /* 0x0000000500137c82 */ /* 0x000fe20008000000 */
[----:B------:R-:W-:-:S05]  /*2e80*/  ULDC UR24, c[0x0][0x50c] ;  /* 0x0001430000187ab9 */ /* 0x000fca0000000800 */
.L_x_28:
[----:B------:R-:W-:-:S06]  /*2e90*/  UISETP.NE.AND UP0, UPT, UR23, 0x3, UPT ;  /* 0x000000031700788c */ /* 0x000fcc000bf05270 */
[----:B------:R-:W-:-:S13]  /*2ea0*/  PLOP3.LUT P1, PT, PT, PT, UP0, 0x80, 0x0 ;  /* 0x000000000000781c */ /* 0x000fda0003f2f008 */
[----:B01----:R-:W-:Y:S05]  /*2eb0*/  @!P1 BRA `(.L_x_21) ;  /* 0x0000000000049947 */ /* 0x003fea0003800000 */
[----:B------:R-:W-:Y:S01]  /*2ec0*/  BPT.TRAP 0x1 ;  /* 0x000000040000795c */ /* 0x000fe20000300000 */
.L_x_21:
[----:B------:R-:W0:Y:S01]  /*2ed0*/  S2UR UR9, SR_CgaCtaId ;  /* 0x00000000000979c3 */ /* 0x000e220000008800 */
[----:B------:R-:W-:Y:S01]  /*2ee0*/  UMOV UR14, 0x400 ;  /* 0x00000400000e7882 */ /* 0x000fe20000000000 */
[----:B------:R-:W-:Y:S01]  /*2ef0*/  SHF.L.U32 R229, R227, 0x1f, RZ ;  /* 0x0000001fe3e57819 */ /* 0x000fe200000006ff */
[----:B0-----:R-:W-:-:S04]  /*2f00*/  ULEA UR14, UR9, UR14, 0x18 ;  /* 0x0000000e090e7291 */ /* 0x001fc8000f8ec03f */
[----:B------:R-:W-:-:S09]  /*2f10*/  ULEA UR9, UR18, UR14, 0x3 ;  /* 0x0000000e12097291 */ /* 0x000fd2000f8e183f */
[----:B------:R0:W1:Y:S01]  /*2f20*/  SYNCS.PHASECHK.TRANS64.TRYWAIT P0, [UR9], R229 ;  /* 0x000000e5ff0075a7 */ /* 0x0000620008000149 */
[----:B------:R-:W-:Y:S05]  /*2f30*/  @!P1 BRA `(.L_x_22) ;  /* 0x0000000000049947 */ /* 0x000fea0003800000 */
[----:B------:R-:W-:Y:S01]  /*2f40*/  BPT.TRAP 0x1 ;  /* 0x000000040000795c */ /* 0x000fe20000300000 */
.L_x_22:
[----:B-1----:R-:W-:Y:S05]  /*2f50*/  @P0 BRA `(.L_x_23) ;  /* 0x0000000000080947 */ /* 0x002fea0003800000 */
[----:B------:R-:W1:Y:S02]  /*2f60*/  SYNCS.PHASECHK.TRANS64.TRYWAIT P0, [UR9], R229 ;  /* 0x000000e5ff0075a7 */ /* 0x000e640008000149 */
[----:B-1----:R-:W-:Y:S05]  /*2f70*/  @!P0 BRA `(.L_x_24) ;  /* 0x000000d800d48947 */ /* 0x002fea0003800000 */
.L_x_23:
[----:B------:R-:W-:Y:S01]  /*2f80*/  UIADD3 UR9, UR14, 0x24200, URZ ;  /* 0x000242000e097890 */ /* 0x000fe2000fffe03f */
[----:B------:R-:W-:Y:S01]  /*2f90*/  WARPGROUP.ARRIVE ;  /* 0x00000000000079c5 */ /* 0x000fe20000000000 */
[----:B------:R-:W-:Y:S02]  /*2fa0*/  UISETP.NE.AND UP0, UPT, UR7, URZ, UPT ;  /* 0x0000003f0700728c */ /* 0x000fe4000bf05270 */
[----:B------:R-:W-:Y:S02]  /*2fb0*/  USHF.R.U32.HI UR9, URZ, 0x4, UR9 ;  /* 0x000000043f097899 */ /* 0x000fe40008011609 */
[----:B------:R-:W-:Y:S02]  /*2fc0*/  USEL UR8, UR8, URZ, !UP0 ;  /* 0x0000003f08087287 */ /* 0x000fe4000c000000 */
[----:B------:R-:W-:Y:S02]  /*2fd0*/  ULOP3.LUT UR9, UR9, 0x3fff, URZ, 0xc0, !UPT ;  /* 0x00003fff09097892 */ /* 0x000fe4000f8ec03f */
[----:B------:R-:W-:-:S02]  /*2fe0*/  ULOP3.LUT UR7, UR15, 0x10000, URZ, 0xfc, !UPT ;  /* 0x000100000f077892 */ /* 0x000fc4000f8efc3f */
[----:B------:R-:W-:Y:S02]  /*2ff0*/  ULOP3.LUT UR9, UR9, 0x10000, URZ, 0xfc, !UPT ;  /* 0x0001000009097892 */ /* 0x000fe4000f8efc3f */
[----:B------:R-:W-:Y:S02]  /*3000*/  UISETP.NE.U32.AND UP0, UPT, UR8, URZ, UPT ;  /* 0x0000003f0800728c */ /* 0x000fe4000bf05070 */
[----:B------:R-:W-:Y:S02]  /*3010*/  ULEA UR8, UR18, UR7, 0x9 ;  /* 0x0000000712087291 */ /* 0x000fe4000f8e483f */
[----:B------:R-:W-:Y:S01]  /*3020*/  ULEA UR10, UR18, UR9, 0x8 ;  /* 0x00000009120a7291 */ /* 0x000fe2000f8e403f */
[----:B------:R-:W-:Y:S02]  /*3030*/  UMOV UR11, 0xc0000010 ;  /* 0xc0000010000b7882 */ /* 0x000fe40000000000 */
[----:B------:R-:W-:Y:S01]  /*3040*/  UMOV UR9, 0xc0000010 ;  /* 0xc000001000097882 */ /* 0x000fe20000000000 */
[----:B------:R-:W-:-:S05]  /*3050*/  UIADD3 UR6, UR6, 0x1, URZ ;  /* 0x0000000106067890 */ /* 0x000fca000fffe03f */
[----:B------:R-:W-:Y:S01]  /*3060*/  QGMMA.64x128x32.F32.E5M2.E5M2 R88, gdesc[UR8], R88, UP0 ;  /* 0x01e00000085879f3 */ /* 0x000fe2000bf03858 */
[----:B------:R-:W-:Y:S01]  /*3070*/  UIADD3 UR8, UR8, 0x100, URZ ;  /* 0x0000010008087890 */ /* 0x000fe2000fffe03f */
[----:B------:R-:W-:-:S10]  /*3080*/  UMOV UR9, 0xc0000010 ;  /* 0xc000001000097882 */ /* 0x000fd40000000000 */
[----:B------:R-:W-:Y:S01]  /*3090*/  QGMMA.64x128x32.F32.E5M2.E5M2 R24, gdesc[UR8], R24, UP0, gsb0 ;  /* 0x01e00000081879f3 */ /* 0x000fe2000b803818 */
[----:B------:R-:W-:-:S04]  /*30a0*/  UISETP.NE.AND UP0, UPT, UR6, UR24, UPT ;  /* 0x000000180600728c */ /* 0x000fc8000bf05270 */
[----:B------:R-:W-:-:S06]  /*30b0*/  USEL UR7, URZ, 0x1, UP0 ;  /* 0x000000013f077887 */ /* 0x000fcc0008000000 */
[----:B------:R-:W-:Y:S01]  /*30c0*/  ISETP.NE.AND P0, PT, RZ, UR7, PT ;  /* 0x00000007ff007c0c */ /* 0x000fe2000bf05270 */
[----:B------:R-:W-:-:S12]  /*30d0*/  WARPGROUP.DEPBAR.LE gsb0, 0x1 ;  /* 0x00008000000079c5 */ /* 0x000fd80000010100 */
[----:B------:R-:W-:Y:S05]  /*30e0*/  @!P0 BRA `(.L_x_25) ;  /* 0x0000000c00808947 */ /* 0x000fea0003800000 */
[----:B------:R-:W-:Y:S02]  /*30f0*/  WARPGROUP.DEPBAR.LE gsb0, 0x0 ;  /* 0x00008000000079c5 */ /* 0x000fe40000010000 */
[----:B------:R-:W-:-:S01]  /*3100*/  FADD R226, R88, R226 ;  /* 0x000000e258e27221 */ /* 0x000fc20000000000 */
[----:B------:R-:W-:Y:S01]  /*3110*/  FADD R225, R89, R225 ;  /* 0x000000e159e17221 */ /* 0x000fe20000000000 */
[----:B------:R1:W-:Y:S01]  /*3120*/  STL [R1+0x88], R227 ;  /* 0x000088e301007387 */ /* 0x0003e20000100800 */
[----:B------:R-:W-:-:S01]  /*3130*/  FADD R224, R90, R224 ;  /* 0x000000e05ae07221 */ /* 0x000fc20000000000 */
[----:B------:R-:W-:Y:S01]  /*3140*/  FADD R223, R91, R223 ;  /* 0x000000df5bdf7221 */ /* 0x000fe20000000000 */
[----:B------:R-:W-:-:S01]  /*3150*/  FADD R222, R92, R222 ;  /* 0x000000de5cde7221 */ /* 0x000fc20000000000 */
[----:B------:R-:W-:Y:S01]  /*3160*/  FADD R221, R93, R221 ;  /* 0x000000dd5ddd7221 */ /* 0x000fe20000000000 */
[----:B-1----:R-:W4:Y:S04]  /*3170*/  LDL.LU R227, [R1+0x30] ;  /* 0x0000300001e37983 */ /* 0x002f280000300800 */
[----:B------:R1:W-:Y:S01]  /*3180*/  STL [R1+0x8c], R226 ;  /* 0x00008ce201007387 */ /* 0x0003e20000100800 */
[----:B------:R-:W-:-:S01]  /*3190*/  FADD R220, R94, R220 ;  /* 0x000000dc5edc7221 */ /* 0x000fc20000000000 */
[----:B------:R-:W-:-:S02]  /*31a0*/  FADD R219, R95, R219 ;  /* 0x000000db5fdb7221 */ /* 0x000fc40000000000 */
[----:B-1----:R-:W2:Y:S04]  /*31b0*/  LDL.LU R226, [R1+0x2c] ;  /* 0x00002c0001e27983 */ /* 0x002ea80000300800 */
[----:B------:R1:W-:Y:S01]  /*31c0*/  STL [R1+0x90], R225 ;  /* 0x000090e101007387 */ /* 0x0003e20000100800 */
[----:B------:R-:W-:-:S03]  /*31d0*/  FADD R218, R96, R218 ;  /* 0x000000da60da7221 */ /* 0x000fc60000000000 */
[----:B-1----:R-:W3:Y:S04]  /*31e0*/  LDL.LU R225, [R1+0x28] ;  /* 0x0000280001e17983 */ /* 0x002ee80000300800 */
        /* <DEDUP_REMOVED lines=9> */
[----:B------:R1:W-:Y:S04]  /*3280*/  STL [R1+0xa0], R221 ;  /* 0x0000a0dd01007387 */ /* 0x0003e80000100800 */
        /* <DEDUP_REMOVED lines=12> */
[----:B-1----:R-:W3:Y:S01]  /*3350*/  LDL.LU R215, [R1] ;  /* 0x0000000001d77983 */ /* 0x002ee20000300800 */
[----:B------:R-:W-:-:S01]  /*3360*/  FADD R214, R100, R214 ;  /* 0x000000d664d67221 */ /* 0x000fc20000000000 */
[----:B------:R-:W-:Y:S01]  /*3370*/  FADD R213, R101, R213 ;  /* 0x000000d565d57221 */ /* 0x000fe20000000000 */
[----:B------:R-:W-:-:S01]  /*3380*/  FADD R212, R102, R212 ;  /* 0x000000d466d47221 */ /* 0x000fc20000000000 */
[----:B------:R-:W-:Y:S01]  /*3390*/  FADD R211, R103, R211 ;  /* 0x000000d367d37221 */ /* 0x000fe20000000000 */
[----:B------:R-:W-:-:S01]  /*33a0*/  FADD R210, R104, R210 ;  /* 0x000000d268d27221 */ /* 0x000fc20000000000 */
[----:B------:R-:W-:Y:S01]  /*33b0*/  STL [R1+0xbc], R214 ;  /* 0x0000bcd601007387 */ /* 0x000fe20000100800 */
        /* <DEDUP_REMOVED lines=11> */
[----:B------:R1:W-:Y:S01]  /*3470*/  STL [R1+0xc8], R211 ;  /* 0x0000c8d301007387 */ /* 0x0003e20000100800 */
[----:B------:R-:W-:-:S01]  /*3480*/  FADD R200, R114, R200 ;  /* 0x000000c872c87221 */ /* 0x000fc20000000000 */
[----:B------:R-:W-:Y:S01]  /*3490*/  FADD R199, R115, R199 ;  /* 0x000000c773c77221 */ /* 0x000fe20000000000 */
        /* <DEDUP_REMOVED lines=69> */
[----:B-----5:R-:W-:Y:S01]  /*38f0*/  FADD R0, R57, R0 ;  /* 0x0000000039007221 */ /* 0x020fe20000000000 */
[----:B----4-:R-:W-:-:S01]  /*3900*/  FADD R227, R70, R227 ;  /* 0x000000e346e37221 */ /* 0x010fc20000000000 */
[----:B--2---:R-:W-:Y:S01]  /*3910*/  FADD R226, R69, R226 ;  /* 0x000000e245e27221 */ /* 0x004fe20000000000 */
[----:B---3--:R-:W-:-:S01]  /*3920*/  FADD R225, R68, R225 ;  /* 0x000000e144e17221 */ /* 0x008fc20000000000 */
        /* <DEDUP_REMOVED lines=9> */
[----:B------:R-:W-:-:S05]  /*39c0*/  FADD R215, R58, R215 ;  /* 0x000000d73ad77221 */ /* 0x000fca0000000000 */
[----:B------:R2:W-:Y:S04]  /*39d0*/  STL [R1], R215 ;  /* 0x000000d701007387 */ /* 0x0005e80000100800 */
[----:B------:R3:W-:Y:S04]  /*39e0*/  STL [R1+0x4], R216 ;  /* 0x000004d801007387 */ /* 0x0007e80000100800 */
        /* <DEDUP_REMOVED lines=8> */
[----:B-1----:R-:W4:Y:S04]  /*3a70*/  LDL.LU R211, [R1+0x34] ;  /* 0x0000340001d37983 */ /* 0x002f280000300800 */
[----:B------:R1:W-:Y:S04]  /*3a80*/  STL [R1+0x28], R225 ;  /* 0x000028e101007387 */ /* 0x0003e80000100800 */
[----:B------:R-:W4:Y:S04]  /*3a90*/  LDL.LU R212, [R1+0x38] ;  /* 0x0000380001d47983 */ /* 0x000f280000300800 */
[----:B------:R1:W-:Y:S04]  /*3aa0*/  STL [R1+0x2c], R226 ;  /* 0x00002ce201007387 */ /* 0x0003e80000100800 */
[----:B------:R-:W4:Y:S04]  /*3ab0*/  LDL.LU R213, [R1+0x3c] ;  /* 0x00003c0001d57983 */ /* 0x000f280000300800 */
[----:B------:R1:W-:Y:S04]  /*3ac0*/  STL [R1+0x30], R227 ;  /* 0x000030e301007387 */ /* 0x0003e80000100800 */
[----:B------:R-:W4:Y:S04]  /*3ad0*/  LDL.LU R214, [R1+0x40] ;  /* 0x0000400001d67983 */ /* 0x000f280000300800 */
[----:B--2---:R-:W2:Y:S04]  /*3ae0*/  LDL.LU R215, [R1+0x44] ;  /* 0x0000440001d77983 */ /* 0x004ea80000300800 */
[----:B---3--:R-:W3:Y:S04]  /*3af0*/  LDL.LU R216, [R1+0x48] ;  /* 0x0000480001d87983 */ /* 0x008ee80000300800 */
[----:B----4-:R-:W4:Y:S04]  /*3b00*/  LDL.LU R217, [R1+0x4c] ;  /* 0x00004c0001d97983 */ /* 0x010f280000300800 */
[----:B0-----:R-:W4:Y:S04]  /*3b10*/  LDL.LU R218, [R1+0x50] ;  /* 0x0000500001da7983 */ /* 0x001f280000300800 */
[----:B------:R-:W4:Y:S04]  /*3b20*/  LDL.LU R219, [R1+0x54] ;  /* 0x0000540001db7983 */ /* 0x000f280000300800 */
[----:B------:R-:W4:Y:S04]  /*3b30*/  LDL.LU R220, [R1+0x58] ;  /* 0x0000580001dc7983 */ /* 0x000f280000300800 */
[----:B------:R-:W4:Y:S04]  /*3b40*/  LDL.LU R221, [R1+0x5c] ;  /* 0x00005c0001dd7983 */ /* 0x000f280000300800 */
[----:B------:R-:W4:Y:S04]  /*3b50*/  LDL.LU R222, [R1+0x60] ;  /* 0x0000600001de7983 */ /* 0x000f280000300800 */
[----:B------:R-:W4:Y:S04]  /*3b60*/  LDL.LU R223, [R1+0x64] ;  /* 0x0000640001df7983 */ /* 0x000f280000300800 */
[----:B------:R-:W4:Y:S04]  /*3b70*/  LDL.LU R224, [R1+0x68] ;  /* 0x0000680001e07983 */ /* 0x000f280000300800 */
[----:B-1----:R-:W4:Y:S04]  /*3b80*/  LDL.LU R225, [R1+0x6c] ;  /* 0x00006c0001e17983 */ /* 0x002f280000300800 */
[----:B------:R-:W4:Y:S04]  /*3b90*/  LDL.LU R226, [R1+0x70] ;  /* 0x0000700001e27983 */ /* 0x000f280000300800 */
[----:B------:R-:W4:Y:S01]  /*3ba0*/  LDL.LU R227, [R1+0x74] ;  /* 0x0000740001e37983 */ /* 0x000f220000300800 */
[----:B------:R-:W-:-:S05]  /*3bb0*/  FADD R211, R71, R211 ;  /* 0x000000d347d37221 */ /* 0x000fca0000000000 */
[----:B------:R0:W-:Y:S01]  /*3bc0*/  STL [R1+0x34], R211 ;  /* 0x000034d301007387 */ /* 0x0001e20000100800 */
[----:B------:R-:W-:-:S03]  /*3bd0*/  FADD R212, R72, R212 ;  /* 0x000000d448d47221 */ /* 0x000fc60000000000 */
[----:B0-----:R1:W5:Y:S01]  /*3be0*/  LDL.LU R211, [R1+0xc8] ;  /* 0x0000c80001d37983 */ /* 0x0013620000300800 */
[----:B------:R-:W-:-:S03]  /*3bf0*/  FADD R213, R73, R213 ;  /* 0x000000d549d57221 */ /* 0x000fc60000000000 */
[----:B------:R0:W-:Y:S01]  /*3c00*/  STL [R1+0x38], R212 ;  /* 0x000038d401007387 */ /* 0x0001e20000100800 */
[----:B------:R-:W-:-:S01]  /*3c10*/  FADD R214, R74, R214 ;  /* 0x000000d64ad67221 */ /* 0x000fc20000000000 */
[----:B--2---:R-:W-:Y:S02]  /*3c20*/  FADD R215, R75, R215 ;  /* 0x000000d74bd77221 */ /* 0x004fe40000000000 */
[----:B0-----:R1:W5:Y:S01]  /*3c30*/  LDL.LU R212, [R1+0xc4] ;  /* 0x0000c40001d47983 */ /* 0x0013620000300800 */
[----:B---3--:R-:W-:-:S03]  /*3c40*/  FADD R216, R76, R216 ;  /* 0x000000d84cd87221 */ /* 0x008fc60000000000 */
[----:B------:R0:W-:Y:S01]  /*3c50*/  STL [R1+0x3c], R213 ;  /* 0x00003cd501007387 */ /* 0x0001e20000100800 */
[----:B----4-:R-:W-:-:S03]  /*3c60*/  FADD R217, R77, R217 ;  /* 0x000000d94dd97221 */ /* 0x010fc60000000000 */
[----:B0-----:R1:W5:Y:S01]  /*3c70*/  LDL.LU R213, [R1+0xc0] ;  /* 0x0000c00001d57983 */ /* 0x0013620000300800 */
[----:B------:R-:W-:-:S03]  /*3c80*/  FADD R218, R78, R218 ;  /* 0x000000da4eda7221 */ /* 0x000fc60000000000 */
[----:B------:R0:W-:Y:S01]  /*3c90*/  STL [R1+0x40], R214 ;  /* 0x000040d601007387 */ /* 0x0001e20000100800 */
[----:B------:R-:W-:-:S01]  /*3ca0*/  FADD R219, R79, R219 ;  /* 0x000000db4fdb7221 */ /* 0x000fc20000000000 */
[----:B------:R-:W-:Y:S02]  /*3cb0*/  FADD R220, R80, R220 ;  /* 0x000000dc50dc7221 */ /* 0x000fe40000000000 */
[----:B0-----:R1:W5:Y:S04]  /*3cc0*/  LDL.LU R214, [R1+0xbc] ;  /* 0x0000bc0001d67983 */ /* 0x0013680000300800 */
[----:B------:R0:W-:Y:S01]  /*3cd0*/  STL [R1+0x44], R215 ;  /* 0x000044d701007387 */ /* 0x0001e20000100800 */
[----:B------:R-:W-:-:S01]  /*3ce0*/  FADD R221, R81, R221 ;  /* 0x000000dd51dd7221 */ /* 0x000fc20000000000 */
[----:B------:R-:W-:-:S02]  /*3cf0*/  FADD R222, R82, R222 ;  /* 0x000000de52de7221 */ /* 0x000fc40000000000 */
[----:B0-----:R1:W5:Y:S04]  /*3d00*/  LDL.LU R215, [R1+0xb8] ;  /* 0x0000b80001d77983 */ /* 0x0013680000300800 */
[----:B------:R0:W-:Y:S01]  /*3d10*/  STL [R1+0x48], R216 ;  /* 0x000048d801007387 */ /* 0x0001e20000100800 */
[----:B------:R-:W-:-:S03]  /*3d20*/  FADD R223, R83, R223 ;  /* 0x000000df53df7221 */ /* 0x000fc60000000000 */
        /* <DEDUP_REMOVED lines=13> */
[----:B------:R0:W-:Y:S04]  /*3e00*/  STL [R1+0x5c], R221 ;  /* 0x00005cdd01007387 */ /* 0x0001e80000100800 */
        /* <DEDUP_REMOVED lines=12> */
[----:B0-----:R1:W5:Y:S01]  /*3ed0*/  LDL.LU R227, [R1+0x88] ;  /* 0x0000880001e37983 */ /* 0x0013620000300800 */
[----:B------:R-:W-:-:S05]  /*3ee0*/  UMOV UR6, URZ ;  /* 0x0000003f00067c82 */ /* 0x000fca0008000000 */
.L_x_25:
[----:B------:R-:W-:Y:S05]  /*3ef0*/  @!P1 BRA `(.L_x_26) ;  /* 0x0000000000049947 */ /* 0x000fea0003800000 */
[----:B------:R-:W-:Y:S01]  /*3f00*/  BPT.TRAP 0x1 ;  /* 0x000000040000795c */ /* 0x000fe20000300000 */
.L_x_26:
[----:B------:R-:W-:Y:S02]  /*3f10*/  UISETP.GT.U32.AND UP0, UPT, UR13, 0x1, UPT ;  /* 0x000000010d00788c */ /* 0x000fe4000bf04070 */
[----:B------:R-:W-:-:S04]  /*3f20*/  ULEA UR8, UR19, UR14, 0x3 ;  /* 0x0000000e13087291 */ /* 0x000fc8000f8e183f */
[----:B------:R-:W-:Y:S01]  /*3f30*/  UIADD3 UR8, UR8, 0x90, URZ ;  /* 0x0000009008087890 */ /* 0x000fe2000fffe03f */
[----:B------:R-:W-:-:S03]  /*3f40*/  PLOP3.LUT P0, PT, PT, PT, UP0, 0x80, 0x0 ;  /* 0x000000000000781c */ /* 0x000fc60003f0f008 */
[----:B------:R-:W-:-:S09]  /*3f50*/  UPRMT UR8, URZ, 0x654, UR8 ;  /* 0x000006543f087896 */ /* 0x000fd20008000008 */
[----:B------:R-:W-:Y:S01]  /*3f60*/  SYNCS.ARRIVE.TRANS64.RED.A1T0 RZ, [UR8], RZ ;  /* 0x000000ffffff79a7 */ /* 0x000fe20008100408 */
[----:B------:R-:W-:Y:S05]  /*3f70*/  @P0 BRA `(.L_x_27) ;  /* 0x0000000000040947 */ /* 0x000fea0003800000 */
[----:B------:R-:W-:Y:S01]  /*3f80*/  BPT.TRAP 0x1 ;  /* 0x000000040000795c */ /* 0x000fe20000300000 */
.L_x_27:
[----:B------:R-:W-:Y:S01]  /*3f90*/  UIADD3 UR18, UR18, 0x1, URZ ;  /* 0x0000000112127890 */ /* 0x000fe2000fffe03f */
[C---:B------:R-:W-:Y:S01]  /*3fa0*/  ISETP.GT.AND P0, PT, R228.reuse, 0x1, PT ;  /* 0x00000001e400780c */ /* 0x040fe20003f04270 */
[----:B------:R-:W-:Y:S01]  /*3fb0*/  UIADD3 UR19, UR19, 0x1, URZ ;  /* 0x0000000113137890 */ /* 0x000fe2000fffe03f */
[----:B------:R-:W-:Y:S01]  /*3fc0*/  VIADD R228, R228, 0xffffffff ;  /* 0xffffffffe4e47836 */ /* 0x000fe20000000000 */
[----:B------:R-:W-:Y:S02]  /*3fd0*/  UISETP.NE.AND UP0, UPT, UR18, 0x12, UPT ;  /* 0x000000121200788c */ /* 0x000fe4000bf05270 */
[----:B------:R-:W-:Y:S02]  /*3fe0*/  UISETP.NE.AND UP1, UPT, UR19, 0x12, UPT ;  /* 0x000000121300788c */ /* 0x000fe4000bf25270 */
[----:B------:R-:W-:Y:S02]  /*3ff0*/  USEL UR8, URZ, 0x1, UP0 ;  /* 0x000000013f087887 */ /* 0x000fe40008000000 */
[----:B------:R-:W-:-:S02]  /*4000*/  USEL UR18, UR18, URZ, UP0 ;  /* 0x0000003f12127287 */ /* 0x000fc40008000000 */
[----:B------:R-:W-:Y:S02]  /*4010*/  USEL UR19, UR19, URZ, UP1 ;  /* 0x0000003f13137287 */ /* 0x000fe40008800000 */
[----:B-----5:R-:W-:Y:S01]  /*4020*/  LOP3.LUT R227, R227, UR8, RZ, 0x3c, !PT ;  /* 0x00000008e3e37c12 */ /* 0x020fe2000f8e3cff */
[----:B------:R-:W-:Y:S01]  /*4030*/  UMOV UR8, 0x1 ;  /* 0x0000000100087882 */ /* 0x000fe20000000000 */
[----:B------:R-:W-:Y:S08]  /*4040*/  @P0 BRA `(.L_x_28) ;  /* 0xffffffec00900947 */ /* 0x000ff0000383ffff */
.L_x_20:
[----:B------:R-:W-:-:S04]  /*4050*/  UISETP.NE.AND UP0, UPT, UR6, URZ, UPT ;  /* 0x0000003f0600728c */ /* 0x000fc8000bf05270 */
[----:B------:R-:W-:-:S06]  /*4060*/  USEL UR6, URZ, 0x1, !UP0 ;  /* 0x000000013f067887 */ /* 0x000fcc000c000000 */
[----:B------:R-:W-:-:S13]  /*4070*/  ISETP.NE.AND P0, PT, RZ, UR6, PT ;  /* 0x00000006ff007c0c */ /* 0x000fda000bf05270 */
[----:B------:R-:W-:Y:S05]  /*4080*/  @!P0 BRA `(.L_x_29) ;  /* 0x0000000c00dc8947 */ /* 0x000fea0003800000 */
[----:B------:R-:W4:Y:S04]  /*4090*/  LDL.LU R227, [R1+0x74] ;  /* 0x0000740001e37983 */ /* 0x000f280000300800 */
[----:B----4-:R4:W-:Y:S04]  /*40a0*/  STL [R1+0x88], R227 ;  /* 0x000088e301007387 */ /* 0x0109e80000100800 */
[----:B----4-:R-:W4:Y:S04]  /*40b0*/  LDL.LU R227, [R1+0x70] ;  /* 0x0000700001e37983 */ /* 0x010f280000300800 */
        /* <DEDUP_REMOVED lines=55> */
[----:B----4-:R-:W4:Y:S01]  /*4430*/  LDL.LU R227, [R1] ;  /* 0x0000000001e37983 */ /* 0x010f220000300800 */
[----:B------:R-:W-:-:S02]  /*4440*/  WARPGROUP.DEPBAR.LE gsb0, 0x0 ;  /* 0x00008000000079c5 */ /* 0x000fc40000010000 */
[----:B------:R-:W-:Y:S01]  /*4450*/  FADD R226, R88, R226 ;  /* 0x000000e258e27221 */ /* 0x000fe20000000000 */
        /* <DEDUP_REMOVED lines=97> */
[----:B----4-:R-:W-:-:S05]  /*4a70*/  FADD R227, R58, R227 ;  /* 0x000000e33ae37221 */ /* 0x010fca0000000000 */
[----:B------:R4:W-:Y:S04]  /*4a80*/  STL [R1], R227 ;  /* 0x000000e301007387 */ /* 0x0009e80000100800 */
[----:B----4-:R-:W4:Y:S02]  /*4a90*/  LDL.LU R227, [R1+0xf8] ;  /* 0x0000f80001e37983 */ /* 0x010f240000300800 */
[----:B----4-:R-:W-:-:S05]  /*4aa0*/  FADD R227, R59, R227 ;  /* 0x000000e33be37221 */ /* 0x010fca0000000000 */
[----:B------:R4:W-:Y:S04]  /*4ab0*/  STL [R1+0x4], R227 ;  /* 0x000004e301007387 */ /* 0x0009e80000100800 */
        /* <DEDUP_REMOVED lines=83> */
[----:B------:R4:W-:Y:S02]  /*4ff0*/  STL [R1+0x74], R227 ;  /* 0x000074e301007387 */ /* 0x0009e40000100800 */
.L_x_29:
[----:B------:R-:W-:Y:S02]  /*5000*/  WARPGROUP.DEPBAR.LE gsb0, 0x0 ;  /* 0x00008000000079c5 */ /* 0x000fe40000010000 */
[----:B------:R-:W5:Y:S02]  /*5010*/  LDC R24, c[0x0][0x28c] ;  /* 0x0000a300ff187b82 */ /* 0x000f640000000800 */
[----:B-----5:R-:W-:-:S13]  /*5020*/  ISETP.GE.AND P0, PT, R24, 0x1, PT ;  /* 0x000000011800780c */ /* 0x020fda0003f06270 */
[----:B------:R-:W-:Y:S05]  /*5030*/  @!P0 BRA `(.L_x_30) ;  /* 0x0000000000488947 */ /* 0x000fea0003800000 */
[----:B------:R-:W-:-:S06]  /*5040*/  UISETP.NE.AND UP0, UPT, UR23, 0x3, UPT ;  /* 0x000000031700788c */ /* 0x000fcc000bf05270 */
[----:B------:R-:W-:-:S13]  /*5050*/  PLOP3.LUT P0, PT, PT, PT, UP0, 0x80, 0x0 ;  /* 0x000000000000781c */ /* 0x000fda0003f0f008 */
[----:B------:R-:W-:Y:S05]  /*5060*/  @!P0 BRA `(.L_x_31) ;  /* 0x0000000000048947 */ /* 0x000fea0003800000 */
[----:B------:R-:W-:Y:S01]  /*5070*/  BPT.TRAP 0x1 ;  /* 0x000000040000795c */ /* 0x000fe20000300000 */
.L_x_31:
[----:B------:R-:W-:-:S04]  /*5080*/  UISETP.LT.AND UP0, UPT, UR12, 0x1, UPT ;  /* 0x000000010c00788c */ /* 0x000fc8000bf01270 */
[----:B------:R-:W-:Y:S02]  /*5090*/  USEL UR8, UR12, 0x1, UP0 ;  /* 0x000000010c087887 */ /* 0x000fe40008000000 */
[----:B------:R-:W-:Y:S02]  /*50a0*/  UISETP.GT.U32.AND UP0, UPT, UR13, 0x1, UPT ;  /* 0x000000010d00788c */ /* 0x000fe4000bf04070 */
[----:B------:R-:W-:-:S04]  /*50b0*/  UIADD3 UR8, UR5, UR12, -UR8 ;  /* 0x0000000c05087290 */ /* 0x000fc8000fffe808 */
[----:B------:R-:W-:Y:S01]  /*50c0*/  UIMAD.WIDE.U32 UR6, UR8, 0x38e38e39, URZ ;  /* 0x38e38e39080678a5 */ /* 0x000fe2000f8e003f */
[----:B------:R-:W-:-:S03]  /*50d0*/  PLOP3.LUT P0, PT, PT, PT, UP0, 0x80, 0x0 ;  /* 0x000000000000781c */ /* 0x000fc60003f0f008 */
[----:B------:R-:W-:-:S04]  /*50e0*/  USHF.R.U32.HI UR6, URZ, 0x2, UR7 ;  /* 0x000000023f067899 */ /* 0x000fc80008011607 */
[----:B------:R-:W-:-:S04]  /*50f0*/  UIMAD UR8, UR6, -0x12, UR8 ;  /* 0xffffffee060878a4 */ /* 0x000fc8000f8e0208 */
[----:B------:R-:W-:-:S04]  /*5100*/  ULEA UR8, UR8, UR14, 0x3 ;  /* 0x0000000e08087291 */ /* 0x000fc8000f8e183f */
[----:B------:R-:W-:-:S04]  /*5110*/  UIADD3 UR8, UR8, 0x90, URZ ;  /* 0x0000009008087890 */ /* 0x000fc8000fffe03f */
[----:B------:R-:W-:-:S09]  /*5120*/  UPRMT UR8, URZ, 0x654, UR8 ;  /* 0x000006543f087896 */ /* 0x000fd20008000008 */
[----:B------:R-:W-:Y:S01]  /*5130*/  SYNCS.ARRIVE.TRANS64.RED.A1T0 RZ, [UR8], RZ ;  /* 0x000000ffffff79a7 */ /* 0x000fe20008100408 */
[----:B------:R-:W-:Y:S05]  /*5140*/  @P0 BRA `(.L_x_30) ;  /* 0x0000000000040947 */ /* 0x000fea0003800000 */
[----:B------:R-:W-:Y:S01]  /*5150*/  BPT.TRAP 0x1 ;  /* 0x000000040000795c */ /* 0x000fe20000300000 */
.L_x_30:
[----:B------:R0:W-:Y:S01]  /*5160*/  STL [R1+0x8c], R2 ;  /* 0x00008c0201007387 */ /* 0x0001e20000100800 */
[----:B------:R-:W1:Y:S01]  /*5170*/  LDC R29, c[0x0][0x288] ;  /* 0x0000a200ff1d7b82 */ /* 0x000e620000000800 */
[----:B------:R-:W-:Y:S02]  /*5180*/  UIADD3 UR9, UR12, UR5, URZ ;  /* 0x000000050c097290 */ /* 0x000fe4000fffe03f */
[----:B------:R-:W-:Y:S01]  /*5190*/  USHF.R.S32.HI UR10, URZ, 0x1f, UR22 ;  /* 0x0000001f3f0a7899 */ /* 0x000fe20008011416 */
[----:B------:R-:W-:Y:S01]  /*51a0*/  ULDC.64 UR6, c[0x0][0x5d0] ;  /* 0x0001740000067ab9 */ /* 0x000fe20000000a00 */
[----:B------:R-:W-:Y:S01]  /*51b0*/  ULDC UR11, c[0x0][0x284] ;  /* 0x0000a100000b7ab9 */ /* 0x000fe20000000800 */
[----:B0-----:R-:W2:Y:S04]  /*51c0*/  LDL.LU R2, [R1+0x80] ;  /* 0x0000800001027983 */ /* 0x001ea80000300800 */
[----:B------:R0:W-:Y:S04]  /*51d0*/  STL [R1+0x88], R0 ;  /* 0x0000880001007387 */ /* 0x0001e80000100800 */
[----:B----4-:R-:W4:Y:S01]  /*51e0*/  LDL.LU R227, [R1+0x84] ;  /* 0x0000840001e37983 */ /* 0x010f220000300800 */
[----:B0-----:R-:W0:Y:S02]  /*51f0*/  S2R R0, SR_TID.X ;  /* 0x0000000000007919 */ /* 0x001e240000002100 */
[----:B0-----:R-:W-:-:S02]  /*5200*/  SHF.R.U32.HI R24, RZ, 0x2, R0 ;  /* 0x00000002ff187819 */ /* 0x001fc40000011600 */
[----:B------:R-:W-:Y:S02]  /*5210*/  LOP3.LUT R26, R0, 0x60, RZ, 0xc0, !PT ;  /* 0x00000060001a7812 */ /* 0x000fe400078ec0ff */
[----:B------:R-:W-:Y:S02]  /*5220*/  SHF.R.U32.HI R27, RZ, 0x7, R0 ;  /* 0x00000007ff1b7819 */ /* 0x000fe40000011600 */
[----:B------:R-:W-:Y:S02]  /*5230*/  LOP3.LUT R25, R24, 0x7, RZ, 0xc0, !PT ;  /* 0x0000000718197812 */ /* 0x000fe400078ec0ff */
[----:B------:R-:W-:Y:S02]  /*5240*/  SHF.R.U32.HI R28, RZ, 0x1, R26 ;  /* 0x00000001ff1c7819 */ /* 0x000fe4000001161a */
[----:B------:R-:W-:Y:S02]  /*5250*/  LOP3.LUT R24, R27, 0x1, RZ, 0xc0, !PT ;  /* 0x000000011b187812 */ /* 0x000fe400078ec0ff */
[----:B------:R-:W-:Y:S01]  /*5260*/  IADD3 R27, RZ, -R28, -R25 ;  /* 0x8000001cff1b7210 */ /* 0x000fe20007ffe819 */
[----:B------:R-:W-:-:S02]  /*5270*/  IMAD.SHL.U32 R32, R0, 0x2, RZ ;  /* 0x0000000200207824 */ /* 0x000fc400078e00ff */
[C---:B------:R-:W-:Y:S02]  /*5280*/  IMAD.SHL.U32 R26, R24.reuse, 0x40, RZ ;  /* 0x00000040181a7824 */ /* 0x040fe400078e00ff */
[----:B------:R-:W-:Y:S01]  /*5290*/  IMAD R42, R24, -0x40, R27 ;  /* 0xffffffc0182a7824 */ /* 0x000fe200078e021b */
[----:B------:R-:W-:Y:S01]  /*52a0*/  LOP3.LUT R24, R0, 0x3, RZ, 0xc0, !PT ;  /* 0x0000000300187812 */ /* 0x000fe200078ec0ff */
[----:B--2---:R-:W-:Y:S02]  /*52b0*/  IMAD.SHL.U32 R41, R2, 0x80, RZ ;  /* 0x0000008002297824 */ /* 0x004fe400078e00ff */
[----:B------:R0:W5:Y:S04]  /*52c0*/  LDL.LU R2, [R1+0x8c] ;  /* 0x00008c0001027983 */ /* 0x0001680000300800 */
[----:B------:R0:W5:Y:S01]  /*52d0*/  LDL.LU R0, [R1+0x88] ;  /* 0x0000880001007983 */ /* 0x0001620000300800 */
[----:B------:R-:W-:Y:S01]  /*52e0*/  LOP3.LUT R43, R26, 0x40, R25, 0xe2, !PT ;  /* 0x000000401a2b7812 */ /* 0x000fe200078ee219 */
[----:B----4-:R-:W-:Y:S01]  /*52f0*/  IMAD.SHL.U32 R25, R227, 0x100, RZ ;  /* 0x00000100e3197824 */ /* 0x010fe200078e00ff */
[----:B------:R-:W-:Y:S01]  /*5300*/  UISETP.GT.U32.AND UP0, UPT, UR9, 0x11, UPT ;  /* 0x000000110900788c */ /* 0x000fe2000bf04070 */
[C---:B-1----:R-:W-:Y:S01]  /*5310*/  ISETP.GE.AND P0, PT, R41.reuse, R29, PT ;  /* 0x0000001d2900720c */ /* 0x042fe20003f06270 */
[----:B------:R-:W-:Y:S01]  /*5320*/  UIMAD UR5, UR10, UR6, URZ ;  /* 0x000000060a0572a4 */ /* 0x000fe2000f8e023f */
[----:B------:R-:W-:Y:S01]  /*5330*/  LOP3.LUT R32, R41, 0x6, R32, 0xf8, !PT ;  /* 0x0000000629207812 */ /* 0x000fe200078ef820 */
[----:B------:R-:W-:Y:S01]  /*5340*/  UISETP.LT.U32.AND UP0, UPT, UR12, 0x12, UP0 ;  /* 0x000000120c00788c */ /* 0x000fe20008701070 */
[----:B------:R-:W-:Y:S01]  /*5350*/  ISETP.GE.OR P0, PT, R25, UR11, P0 ;  /* 0x0000000b19007c0c */ /* 0x000fe20008706670 */
[----:B------:R-:W-:Y:S01]  /*5360*/  UISETP.GE.U32.AND UP1, UPT, UR12, 0x12, UPT ;  /* 0x000000120c00788c */ /* 0x000fe2000bf26070 */
[----:B------:R-:W-:Y:S01]  /*5370*/  IMAD.U32 R27, RZ, RZ, UR6 ;  /* 0x00000006ff1b7e24 */ /* 0x000fe2000f8e00ff */
[----:B------:R-:W-:Y:S01]  /*5380*/  UIMAD UR8, UR22, UR7, UR5 ;  /* 0x00000007160872a4 */ /* 0x000fe2000f8e0205 */
[----:B------:R-:W-:Y:S01]  /*5390*/  SHF.R.S32.HI R33, RZ, 0x1f, R32 ;  /* 0x0000001fff217819 */ /* 0x000fe20000011420 */
[----:B------:R-:W-:-:S02]  /*53a0*/  UIMAD.WIDE.U32 UR6, UR9, 0x38e38e39, URZ ;  /* 0x38e38e39090678a5 */ /* 0x000fc4000f8e003f */
[----:B------:R-:W-:Y:S02]  /*53b0*/  USEL UR5, URZ, 0x1, !UP0 ;  /* 0x000000013f057887 */ /* 0x000fe4000c000000 */
[----:B------:R-:W-:Y:S01]  /*53c0*/  USHF.R.U32.HI UR6, URZ, 0x2, UR7 ;  /* 0x000000023f067899 */ /* 0x000fe20008011607 */
[----:B------:R-:W-:Y:S01]  /*53d0*/  IMAD.WIDE.U32 R26, R27, UR22, R32 ;  /* 0x000000161b1a7c25 */ /* 0x000fe2000f8e0020 */
[----:B------:R-:W-:Y:S01]  /*53e0*/  ULOP3.LUT UR4, UR4, UR5, URZ, 0x3c, !UPT ;  /* 0x0000000504047292 */ /* 0x000fe2000f8e3c3f */
[----:B------:R-:W-:Y:S02]  /*53f0*/  IADD3 R42, -R25, UR11, R42 ;  /* 0x0000000b192a7c10 */ /* 0x000fe4000fffe12a */
[----:B------:R-:W-:Y:S01]  /*5400*/  IMAD.WIDE R38, R227, 0x100, RZ ;  /* 0x00000100e3267825 */ /* 0x000fe200078e02ff */
[----:B------:R-:W-:Y:S02]  /*5410*/  UIMAD UR5, UR6, -0x12, UR9 ;  /* 0xffffffee060578a4 */ /* 0x000fe4000f8e0209 */
[----:B------:R-:W-:Y:S01]  /*5420*/  @UP1 ULOP3.LUT UR4, UR4, 0x1, UR6, 0x78, !UPT ;  /* 0x0000000104041892 */ /* 0x000fe2000f8e7806 */
[----:B------:R-:W-:-:S02]  /*5430*/  IMAD R24, R24, -0x2, R29 ;  /* 0xfffffffe18187824 */ /* 0x000fc400078e021d */
[----:B------:R-:W-:Y:S01]  /*5440*/  VIADD R27, R27, UR8 ;  /* 0x000000081b1b7c36 */ /* 0x000fe20008000000 */
[----:B------:R-:W-:Y:S01]  /*5450*/  LOP3.LUT R43, R38, R43, R28, 0xfe, !PT ;  /* 0x0000002b262b7212 */ /* 0x000fe200078efe1c */
[----:B------:R-:W-:Y:S02]  /*5460*/  IMAD.IADD R41, R24, 0x1, -R41 ;  /* 0x0000000118297824 */ /* 0x000fe400078e0a29 */
[----:B------:R-:W-:Y:S01]  /*5470*/  IMAD.MOV.U32 R40, RZ, RZ, -0x1 ;  /* 0xffffffffff287424 */ /* 0x000fe200078e00ff */
[----:B0-----:R-:W-:Y:S06]  /*5480*/  @P0 BRA `(.L_x_32) ;  /* 0x0000008c00fc0947 */ /* 0x001fec0003800000 */
[----:B------:R-:W0:Y:S01]  /*5490*/  LDC.64 R28, c[0x0][0x5c8] ;  /* 0x00017200ff1c7b82 */ /* 0x000e220000000a00 */
[----:B------:R-:W-:Y:S01]  /*54a0*/  ULDC.64 UR6, c[0x0][0x5c0] ;  /* 0x0001700000067ab9 */ /* 0x000fe20000000a00 */
[----:B------:R-:W-:Y:S01]  /*54b0*/  BSSY B0, `(.L_x_32) ;  /* 0x00008fc000007945 */ /* 0x000fe20003800000 */
[-C--:B0-----:R-:W-:Y:S01]  /*54c0*/  IMAD R24, R39, R28.reuse, RZ ;  /* 0x0000001c27187224 */ /* 0x081fe200078e02ff */
[----:B------:R-:W-:Y:S01]  /*54d0*/  SHF.L.U64.HI R34, R28, 0x3, R29 ;  /* 0x000000031c227819 */ /* 0x000fe2000001021d */
[----:B------:R-:W-:-:S04]  /*54e0*/  IMAD.WIDE.U32 R26, R43, R28, R26 ;  /* 0x0000001c2b1a7225 */ /* 0x000fc800078e001a */
[----:B------:R-:W-:Y:S01]  /*54f0*/  IMAD R25, R43, R29, R24 ;  /* 0x0000001d2b197224 */ /* 0x000fe200078e0218 */
[----:B------:R-:W-:Y:S01]  /*5500*/  IADD3 R24, P3, R26, UR6, RZ ;  /* 0x000000061a187c10 */ /* 0x000fe2000ff7e0ff */
[C---:B------:R-:W-:Y:S01]  /*5510*/  IMAD.SHL.U32 R35, R28.reuse, 0x8, RZ ;  /* 0x000000081c237824 */ /* 0x040fe200078e00ff */
[----:B------:R-:W-:Y:S01]  /*5520*/  LEA R30, P2, R28, R26, 0x7 ;  /* 0x0000001a1c1e7211 */ /* 0x000fe200078438ff */
[----:B------:R-:W-:-:S03]  /*5530*/  IMAD.IADD R27, R27, 0x1, R25 ;  /* 0x000000011b1b7824 */ /* 0x000fc600078e0219 */
[----:B------:R-:W-:Y:S02]  /*5540*/  IADD3 R26, P1, P0, R26, UR6, R35 ;  /* 0x000000061a1a7c10 */ /* 0x000fe4000f83e023 */
[----:B------:R-:W-:Y:S02]  /*5550*/  IADD3.X R25, R27, UR7, RZ, P3, !PT ;  /* 0x000000071b197c10 */ /* 0x000fe40009ffe4ff */
[----:B------:R-:W-:Y:S02]  /*5560*/  FSETP.NEU.AND P3, PT, RZ, UR21, PT ;  /* 0x00000015ff007c0b */ /* 0x000fe4000bf6d000 */
[----:B------:R-:W-:Y:S02]  /*5570*/  LEA.HI.X R31, R28, R27, R29, 0x7, P2 ;  /* 0x0000001b1c1f7211 */ /* 0x000fe400010f3c1d */
[C---:B------:R-:W-:Y:S02]  /*5580*/  IADD3 R28, P2, R30.reuse, UR6, RZ ;  /* 0x000000061e1c7c10 */ /* 0x040fe4000ff5e0ff */
[----:B------:R-:W-:-:S02]  /*5590*/  IADD3 R30, P5, P6, R30, UR6, R35 ;  /* 0x000000061e1e7c10 */ /* 0x000fc4000febe023 */
[----:B------:R-:W-:Y:S02]  /*55a0*/  IADD3.X R29, R31, UR7, RZ, P2, !PT ;  /* 0x000000071f1d7c10 */ /* 0x000fe400097fe4ff */
[--C-:B------:R-:W-:Y:S02]  /*55b0*/  IADD3.X R27, R27, UR7, R34.reuse, P1, P0 ;  /* 0x000000071b1b7c10 */ /* 0x100fe40008fe0422 */
[----:B------:R-:W-:Y:S01]  /*55c0*/  IADD3.X R31, R31, UR7, R34, P5, P6 ;  /* 0x000000071f1f7c10 */ /* 0x000fe2000afec422 */
[----:B------:R-:W-:Y:S06]  /*55d0*/  @!P3 BRA `(.L_x_33) ;  /* 0x0000006c001cb947 */ /* 0x000fec0003800000 */
[----:B------:R-:W-:Y:S01]  /*55e0*/  ULDC.64 UR8, c[0x0][0x5b8] ;  /* 0x00016e0000087ab9 */ /* 0x000fe20000000a00 */
[----:B------:R-:W-:Y:S01]  /*55f0*/  ISETP.GE.AND P0, PT, R42, 0x1, PT ;  /* 0x000000012a00780c */ /* 0x000fe20003f06270 */
[----:B------:R-:W-:Y:S02]  /*5600*/  UIMAD UR6, UR10, UR8, URZ ;  /* 0x000000080a0672a4 */ /* 0x000fe4000f8e023f */
[----:B------:R-:W-:Y:S01]  /*5610*/  IMAD.U32 R35, RZ, RZ, UR8 ;  /* 0x00000008ff237e24 */ /* 0x000fe2000f8e00ff */
[----:B------:R-:W-:Y:S01]  /*5620*/  BSSY B1, `(.L_x_34) ;  /* 0x0000010000017945 */ /* 0x000fe20003800000 */
[----:B------:R-:W-:Y:S01]  /*5630*/  ISETP.LT.OR P3, PT, R41, 0x1, !P0 ;  /* 0x000000012900780c */ /* 0x000fe20004761670 */
[----:B------:R-:W-:Y:S02]  /*5640*/  UIMAD UR6, UR22, UR9, UR6 ;  /* 0x00000009160672a4 */ /* 0x000fe4000f8e0206 */
[----:B------:R-:W-:Y:S01]  /*5650*/  IMAD.WIDE.U32 R32, R35, UR22, R32 ;  /* 0x0000001623207c25 */ /* 0x000fe2000f8e0020 */
[----:B------:R-:W-:-:S03]  /*5660*/  ULDC.64 UR8, c[0x0][0x5a8] ;  /* 0x00016a0000087ab9 */ /* 0x000fc60000000a00 */
[----:B------:R-:W-:Y:S02]  /*5670*/  IMAD.MOV.U32 R36, RZ, RZ, R32 ;  /* 0x000000ffff247224 */ /* 0x000fe400078e0020 */
[----:B------:R-:W-:Y:S01]  /*5680*/  VIADD R37, R33, UR6 ;  /* 0x0000000621257c36 */ /* 0x000fe20008000000 */
[----:B------:R-:W-:Y:S02]  /*5690*/  ULDC.64 UR6, c[0x0][0x5b0] ;  /* 0x00016c0000067ab9 */ /* 0x000fe40000000a00 */
[----:B------:R-:W-:Y:S02]  /*56a0*/  IMAD R34, R39, UR6, RZ ;  /* 0x0000000627227c24 */ /* 0x000fe4000f8e02ff */
[----:B------:R-:W-:-:S04]  /*56b0*/  IMAD.WIDE.U32 R32, R43, UR6, R36 ;  /* 0x000000062b207c25 */ /* 0x000fc8000f8e0024 */
[--C-:B------:R-:W-:Y:S01]  /*56c0*/  IMAD R35, R43, UR7, R34.reuse ;  /* 0x000000072b237c24 */ /* 0x100fe2000f8e0222 */
[----:B------:R-:W-:Y:S02]  /*56d0*/  IADD3 R32, P1, R32, UR8, RZ ;  /* 0x0000000820207c10 */ /* 0x000fe4000ff3e0ff */
[----:B------:R-:W-:Y:S02]  /*56e0*/  PRMT R34, RZ, 0x7610, R34 ;  /* 0x00007610ff227816 */ /* 0x000fe40000000022 */
[----:B------:R-:W-:Y:S01]  /*56f0*/  IADD3.X R33, R33, UR9, R35, P1, !PT ;  /* 0x0000000921217c10 */ /* 0x000fe20008ffe423 */
[----:B------:R-:W-:Y:S08]  /*5700*/  @P3 BRA `(.L_x_35) ;  /* 0x0000000000043947 */ /* 0x000ff00003800000 */
[----:B------:R0:W5:Y:S02]  /*5710*/  LDG.E.U8 R34, desc[UR16][R32.64] ;  /* 0x0000001020227981 */ /* 0x000164000c1e1100 */
.L_x_35:
[----:B------:R-:W-:Y:S05]  /*5720*/  BSYNC B1 ;  /* 0x0000000000017941 */ /* 0x000fea0003800000 */
.L_x_34:
[----:B-----5:R-:W-:Y:S01]  /*5730*/  LOP3.LUT R34, R34, 0xff, RZ, 0xc0, !PT ;  /* 0x000000ff22227812 */ /* 0x020fe200078ec0ff */
[----:B------:R-:W-:Y:S01]  /*5740*/  BSSY B1, `(.L_x_36) ;  /* 0x000000b000017945 */ /* 0x000fe20003800000 */
[----:B------:R-:W-:Y:S02]  /*5750*/  ISETP.LT.OR P2, PT, R41, 0x2, !P0 ;  /* 0x000000022900780c */ /* 0x000fe40004741670 */
[----:B------:R-:W-:-:S05]  /*5760*/  F2FP.F16.E5M2.UNPACK_B R34, R34 ;  /* 0x00000022ff22723e */ /* 0x000fca00020004ff */
[----:B------:R-:W-:-:S05]  /*5770*/  HADD2.F32 R34, -RZ, R34.H0_H0 ;  /* 0x20000022ff227230 */ /* 0x000fca0000004100 */
[----:B------:R-:W-:Y:S01]  /*5780*/  FMUL R35, R34, UR21 ;  /* 0x0000001522237c20 */ /* 0x000fe20008400000 */
[----:B------:R-:W-:-:S03]  /*5790*/  PRMT R34, RZ, 0x7610, R34 ;  /* 0x00007610ff227816 */ /* 0x000fc60000000022 */
[----:B------:R-:W-:-:S05]  /*57a0*/  FFMA R35, R226, UR20, R35 ;  /* 0x00000014e2237c23 */ /* 0x000fca0008000023 */
[----:B------:R-:W-:-:S05]  /*57b0*/  F2FP.SATFINITE.E5M2.F32.PACK_AB_MERGE_C R35, RZ, R35, RZ ;  /* 0x00000023ff23723e */ /* 0x000fca00048060ff */
[----:B------:R1:W-:Y:S01]  /*57c0*/  @!P3 STG.E.U8 desc[UR16][R24.64], R35 ;  /* 0x000000231800b986 */ /* 0x0003e2000c101110 */
[----:B------:R-:W-:Y:S05]  /*57d0*/  @P2 BRA `(.L_x_37) ;  /* 0x0000000000042947 */ /* 0x000fea0003800000 */
[----:B------:R2:W5:Y:S02]  /*57e0*/  LDG.E.U8 R34, desc[UR16][R32.64+0x1] ;  /* 0x0000011020227981 */ /* 0x000564000c1e1100 */
.L_x_37:
[----:B------:R-:W-:Y:S05]  /*57f0*/  BSYNC B1 ;  /* 0x0000000000017941 */ /* 0x000fea0003800000 */
.L_x_36:
[----:B-----5:R-:W-:Y:S01]  /*5800*/  LOP3.LUT R34, R34, 0xff, RZ, 0xc0, !PT ;  /* 0x000000ff22227812 */ /* 0x020fe200078ec0ff */
[----:B------:R-:W-:Y:S01]  /*5810*/  BSSY B1, `(.L_x_38) ;  /* 0x0000013000017945 */ /* 0x000fe20003800000 */
[----:B------:R-:W-:Y:S02]  /*5820*/  IADD3 R45, P1, R43, 0x8, RZ ;  /* 0x000000082b2d7810 */ /* 0x000fe40007f3e0ff */
[----:B------:R-:W-:-:S03]  /*5830*/  F2FP.F16.E5M2.UNPACK_B R34, R34 ;  /* 0x00000022ff22723e */ /* 0x000fc600020004ff */
[----:B-1----:R-:W-:Y:S01]  /*5840*/  IMAD.X R35, RZ, RZ, R39, P1 ;  /* 0x000000ffff237224 */ /* 0x002fe200008e0627 */
[----:B------:R-:W-:Y:S01]  /*5850*/  ISETP.GE.AND P1, PT, R42, 0x9, PT ;  /* 0x000000092a00780c */ /* 0x000fe20003f26270 */
[----:B------:R-:W-:Y:S02]  /*5860*/  HADD2.F32 R34, -RZ, R34.H0_H0 ;  /* 0x20000022ff227230 */ /* 0x000fe40000004100 */
[----:B------:R-:W-:Y:S01]  /*5870*/  IMAD R46, R35, UR6, RZ ;  /* 0x00000006232e7c24 */ /* 0x000fe2000f8e02ff */
[----:B------:R-:W-:Y:S02]  /*5880*/  ISETP.LT.OR P5, PT, R41, 0x1, !P1 ;  /* 0x000000012900780c */ /* 0x000fe40004fa1670 */
[----:B------:R-:W-:Y:S01]  /*5890*/  FMUL R44, R34, UR21 ;  /* 0x00000015222c7c20 */ /* 0x000fe20008400000 */
[----:B------:R-:W-:-:S04]  /*58a0*/  IMAD.WIDE.U32 R34, R45, UR6, R36 ;  /* 0x000000062d227c25 */ /* 0x000fc8000f8e0024 */
[----:B------:R-:W-:Y:S01]  /*58b0*/  FFMA R44, R225, UR20, R44 ;  /* 0x00000014e12c7c23 */ /* 0x000fe2000800002c */
[----:B------:R-:W-:Y:S01]  /*58c0*/  IMAD R45, R45, UR7, R46 ;  /* 0x000000072d2d7c24 */ /* 0x000fe2000f8e022e */
[----:B------:R-:W-:-:S03]  /*58d0*/  IADD3 R34, P3, R34, UR8, RZ ;  /* 0x0000000822227c10 */ /* 0x000fc6000ff7e0ff */
[----:B------:R-:W-:Y:S02]  /*58e0*/  F2FP.SATFINITE.E5M2.F32.PACK_AB_MERGE_C R47, RZ, R44, RZ ;  /* 0x0000002cff2f723e */ /* 0x000fe400048060ff */
[----:B------:R-:W-:Y:S02]  /*58f0*/  IADD3.X R35, R35, UR9, R45, P3, !PT ;  /* 0x0000000923237c10 */ /* 0x000fe40009ffe42d */
[----:B------:R-:W-:Y:S01]  /*5900*/  PRMT R44, RZ, 0x7610, R44 ;  /* 0x00007610ff2c7816 */ /* 0x000fe2000000002c */
[----:B------:R1:W-:Y:S01]  /*5910*/  @!P2 STG.E.U8 desc[UR16][R24.64+0x1], R47 ;  /* 0x0000012f1800a986 */ /* 0x0003e2000c101110 */
[----:B------:R-:W-:Y:S05]  /*5920*/  @P5 BRA `(.L_x_39) ;  /* 0x0000000000045947 */ /* 0x000fea0003800000 */
[----:B------:R4:W5:Y:S02]  /*5930*/  LDG.E.U8 R44, desc[UR16][R34.64] ;  /* 0x00000010222c7981 */ /* 0x000964000c1e1100 */
.L_x_39:
[----:B------:R-:W-:Y:S05]  /*5940*/  BSYNC B1 ;  /* 0x0000000000017941 */ /* 0x000fea0003800000 */
.L_x_38:
        /* <DEDUP_REMOVED lines=12> */
.L_x_41:
[----:B------:R-:W-:Y:S05]  /*5a10*/  BSYNC B1 ;  /* 0x0000000000017941 */ /* 0x000fea0003800000 */
.L_x_40:
[----:B-----5:R-:W-:Y:S01]  /*5a20*/  LOP3.LUT R44, R44, 0xff, RZ, 0xc0, !PT ;  /* 0x000000ff2c2c7812 */ /* 0x020fe200078ec0ff */
[----:B------:R-:W-:Y:S01]  /*5a30*/  BSSY B1, `(.L_x_42) ;  /* 0x000000b000017945 */ /* 0x000fe20003800000 */
[----:B------:R-:W-:Y:S02]  /*5a40*/  ISETP.LT.OR P3, PT, R41, 0x9, !P0 ;  /* 0x000000092900780c */ /* 0x000fe40004761670 */
[----:B------:R-:W-:-:S05]  /*5a50*/  F2FP.F16.E5M2.UNPACK_B R44, R44 ;  /* 0x0000002cff2c723e */ /* 0x000fca00020004ff */
[----:B------:R-:W-:-:S05]  /*5a60*/  HADD2.F32 R44, -RZ, R44.H0_H0 ;  /* 0x2000002cff2c7230 */ /* 0x000fca0000004100 */
[----:B------:R-:W-:-:S04]  /*5a70*/  FMUL R44, R44, UR21 ;  /* 0x000000152c2c7c20 */ /* 0x000fc80008400000 */
[----:B------:R-:W-:-:S05]  /*5a80*/  FFMA R44, R223, UR20, R44 ;  /* 0x00000014df2c7c23 */ /* 0x000fca000800002c */
[----:B0-----:R-:W-:Y:S02]  /*5a90*/  F2FP.SATFINITE.E5M2.F32.PACK_AB_MERGE_C R45, RZ, R44, RZ ;  /* 0x0000002cff2d723e */ /* 0x001fe400048060ff */
[----:B------:R-:W-:-:S03]  /*5aa0*/  PRMT R44, RZ, 0x7610, R44 ;  /* 0x00007610ff2c7816 */ /* 0x000fc6000000002c */
[----:B------:R0:W-:Y:S01]  /*5ab0*/  @!P2 STG.E.U8 desc[UR16][R26.64+0x1], R45 ;  /* 0x0000012d1a00a986 */ /* 0x0001e2000c101110 */
[----:B------:R-:W-:Y:S05]  /*5ac0*/  @P3 BRA `(.L_x_43) ;  /* 0x0000000000043947 */ /* 0x000fea0003800000 */
[----:B------:R0:W5:Y:S02]  /*5ad0*/  LDG.E.U8 R44, desc[UR16][R32.64+0x8] ;  /* 0x00000810202c7981 */ /* 0x000164000c1e1100 */
.L_x_43:
[----:B------:R-:W-:Y:S05]  /*5ae0*/  BSYNC B1 ;  /* 0x0000000000017941 */ /* 0x000fea0003800000 */
.L_x_42:
[----:B-----5:R-:W-:Y:S01]  /*5af0*/  LOP3.LUT R44, R44, 0xff, RZ, 0xc0, !PT ;  /* 0x000000ff2c2c7812 */ /* 0x020fe200078ec0ff */
[----:B------:R-:W-:Y:S01]  /*5b00*/  BSSY B1, `(.L_x_44) ;  /* 0x000000b000017945 */ /* 0x000fe20003800000 */
[----:B------:R-:W-:Y:S02]  /*5b10*/  ISETP.LT.OR P2, PT, R41, 0xa, !P0 ;  /* 0x0000000a2900780c */ /* 0x000fe40004741670 */
[----:B------:R-:W-:-:S05]  /*5b20*/  F2FP.F16.E5M2.UNPACK_B R44, R44 ;  /* 0x0000002cff2c723e */ /* 0x000fca00020004ff */
[----:B------:R-:W-:-:S05]  /*5b30*/  HADD2.F32 R44, -RZ, R44.H0_H0 ;  /* 0x2000002cff2c7230 */ /* 0x000fca0000004100 */
[----:B0-----:R-:W-:Y:S01]  /*5b40*/  FMUL R45, R44, UR21 ;  /* 0x000000152c2d7c20 */ /* 0x001fe20008400000 */
[----:B------:R-:W-:-:S03]  /*5b50*/  PRMT R44, RZ, 0x7610, R44 ;  /* 0x00007610ff2c7816 */ /* 0x000fc6000000002c */
[----:B------:R-:W-:-:S05]  /*5b60*/  FFMA R45, R222, UR20, R45 ;  /* 0x00000014de2d7c23 */ /* 0x000fca000800002d */
[----:B------:R-:W-:-:S05]  /*5b70*/  F2FP.SATFINITE.E5M2.F32.PACK_AB_MERGE_C R45, RZ, R45, RZ ;  /* 0x0000002dff2d723e */ /* 0x000fca00048060ff */
[----:B------:R0:W-:Y:S01]  /*5b80*/  @!P3 STG.E.U8 desc[UR16][R24.64+0x8], R45 ;  /* 0x0000082d1800b986 */ /* 0x0001e2000c101110 */
[----:B------:R-:W-:Y:S05]  /*5b90*/  @P2 BRA `(.L_x_45) ;  /* 0x0000000000042947 */ /* 0x000fea0003800000 */
[----:B------:R0:W5:Y:S02]  /*5ba0*/  LDG.E.U8 R44, desc[UR16][R32.64+0x9] ;  /* 0x00000910202c7981 */ /* 0x000164000c1e1100 */
.L_x_45:
[----:B------:R-:W-:Y:S05]  /*5bb0*/  BSYNC B1 ;  /* 0x0000000000017941 */ /* 0x000fea0003800000 */
.L_x_44:
        /* <DEDUP_REMOVED lines=12> */
.L_x_47:
[----:B------:R-:W-:Y:S05]  /*5c80*/  BSYNC B1 ;  /* 0x0000000000017941 */ /* 0x000fea0003800000 */
.L_x_46:
        /* <DEDUP_REMOVED lines=12> */
.L_x_49:
[----:B------:R-:W-:Y:S05]  /*5d50*/  BSYNC B1 ;  /* 0x0000000000017941 */ /* 0x000fea0003800000 */
.L_x_48:
        /* <DEDUP_REMOVED lines=12> */
.L_x_51:
[----:B------:R-:W-:Y:S05]  /*5e20*/  BSYNC B1 ;  /* 0x0000000000017941 */ /* 0x000fea0003800000 */
.L_x_50:
        /* <DEDUP_REMOVED lines=12> */
.L_x_53:
[----:B------:R-:W-:Y:S05]  /*5ef0*/  BSYNC B1 ;  /* 0x0000000000017941 */ /* 0x000fea0003800000 */
.L_x_52:
        /* <DEDUP_REMOVED lines=12> */
.L_x_55:
[----:B------:R-:W-:Y:S05]  /*5fc0*/  BSYNC B1 ;  /* 0x0000000000017941 */ /* 0x000fea0003800000 */
.L_x_54:
        /* <DEDUP_REMOVED lines=12> */
.L_x_57:
[----:B------:R-:W-:Y:S05]  /*6090*/  BSYNC B1 ;  /* 0x0000000000017941 */ /* 0x000fea0003800000 */
.L_x_56:
        /* <DEDUP_REMOVED lines=12> */
.L_x_59:
[----:B------:R-:W-:Y:S05]  /*6160*/  BSYNC B1 ;  /* 0x0000000000017941 */ /* 0x000fea0003800000 */
.L_x_58:
        /* <DEDUP_REMOVED lines=12> */
.L_x_61:
[----:B------:R-:W-:Y:S05]  /*6230*/  BSYNC B1 ;  /* 0x0000000000017941 */ /* 0x000fea0003800000 */
.L_x_60:
        /* <DEDUP_REMOVED lines=12> */
.L_x_63:
[----:B------:R-:W-:Y:S05]  /*6300*/  BSYNC B1 ;  /* 0x0000000000017941 */ /* 0x000fea0003800000 */
.L_x_62:
        /* <DEDUP_REMOVED lines=12> */
.L_x_65:
[----:B------:R-:W-:Y:S05]  /*63d0*/  BSYNC B1 ;  /* 0x0000000000017941 */ /* 0x000fea0003800000 */
.L_x_64:
        /* <DEDUP_REMOVED lines=12> */
.L_x_67:
[----:B------:R-:W-:Y:S05]  /*64a0*/  BSYNC B1 ;  /* 0x0000000000017941 */ /* 0x000fea0003800000 */
.L_x_66:
        /* <DEDUP_REMOVED lines=12> */
.L_x_69:
[----:B------:R-:W-:Y:S05]  /*6570*/  BSYNC B1 ;  /* 0x0000000000017941 */ /* 0x000fea0003800000 */
.L_x_68:
        /* <DEDUP_REMOVED lines=12> */
.L_x_71:
[----:B------:R-:W-:Y:S05]  /*6640*/  BSYNC B1 ;  /* 0x0000000000017941 */ /* 0x000fea0003800000 */
.L_x_70:
        /* <DEDUP_REMOVED lines=12> */
.L_x_73:
[----:B------:R-:W-:Y:S05]  /*6710*/  BSYNC B1 ;  /* 0x0000000000017941 */ /* 0x000fea0003800000 */
.L_x_72:
        /* <DEDUP_REMOVED lines=12> */
.L_x_75:
[----:B------:R-:W-:Y:S05]  /*67e0*/  BSYNC B1 ;  /* 0x0000000000017941 */ /* 0x000fea0003800000 */
.L_x_74:
        /* <DEDUP_REMOVED lines=12> */
.L_x_77:
[----:B------:R-:W-:Y:S05]  /*68b0*/  BSYNC B1 ;  /* 0x0000000000017941 */ /* 0x000fea0003800000 */
.L_x_76:
        /* <DEDUP_REMOVED lines=12> */
.L_x_79:
[----:B------:R-:W-:Y:S05]  /*6980*/  BSYNC B1 ;  /* 0x0000000000017941 */ /* 0x000fea0003800000 */
.L_x_78:
        /* <DEDUP_REMOVED lines=12> */
.L_x_81:
[----:B------:R-:W-:Y:S05]  /*6a50*/  BSYNC B1 ;  /* 0x0000000000017941 */ /* 0x000fea0003800000 */
.L_x_80:
        /* <DEDUP_REMOVED lines=12> */
.L_x_83:
[----:B------:R-:W-:Y:S05]  /*6b20*/  BSYNC B1 ;  /* 0x0000000000017941 */ /* 0x000fea0003800000 */
.L_x_82:
        /* <DEDUP_REMOVED lines=12> */
.L_x_85:
[----:B------:R-:W-:Y:S05]  /*6bf0*/  BSYNC B1 ;  /* 0x0000000000017941 */ /* 0x000fea0003800000 */
.L_x_84:
        /* <DEDUP_REMOVED lines=12> */
.L_x_87:
[----:B------:R-:W-:Y:S05]  /*6cc0*/  BSYNC B1 ;  /* 0x0000000000017941 */ /* 0x000fea0003800000 */
.L_x_86:
        /* <DEDUP_REMOVED lines=12> */
.L_x_89:
[----:B------:R-:W-:Y:S05]  /*6d90*/  BSYNC B1 ;  /* 0x0000000000017941 */ /* 0x000fea0003800000 */
.L_x_88:
        /* <DEDUP_REMOVED lines=12> */
.L_x_91:
[----:B------:R-:W-:Y:S05]  /*6e60*/  BSYNC B1 ;  /* 0x0000000000017941 */ /* 0x000fea0003800000 */
.L_x_90:
        /* <DEDUP_REMOVED lines=12> */
.L_x_93:
[----:B------:R-:W-:Y:S05]  /*6f30*/  BSYNC B1 ;  /* 0x0000000000017941 */ /* 0x000fea0003800000 */
.L_x_92:
        /* <DEDUP_REMOVED lines=12> */
.L_x_95:
[----:B------:R-:W-:Y:S05]  /*7000*/  BSYNC B1 ;  /* 0x0000000000017941 */ /* 0x000fea0003800000 */
.L_x_94:
        /* <DEDUP_REMOVED lines=12> */
.L_x_97:
[----:B------:R-:W-:Y:S05]  /*70d0*/  BSYNC B1 ;  /* 0x0000000000017941 */ /* 0x000fea0003800000 */
.L_x_96:
        /* <DEDUP_REMOVED lines=12> */
.L_x_99:
[----:B------:R-:W-:Y:S05]  /*71a0*/  BSYNC B1 ;  /* 0x0000000000017941 */ /* 0x000fea0003800000 */
.L_x_98:
        /* <DEDUP_REMOVED lines=12> */
.L_x_101:
[----:B------:R-:W-:Y:S05]  /*7270*/  BSYNC B1 ;  /* 0x0000000000017941 */ /* 0x000fea0003800000 */
.L_x_100:
        /* <DEDUP_REMOVED lines=12> */
.L_x_103:
[----:B------:R-:W-:Y:S05]  /*7340*/  BSYNC B1 ;  /* 0x0000000000017941 */ /* 0x000fea0003800000 */
.L_x_102:
        /* <DEDUP_REMOVED lines=12> */
.L_x_105:
[----:B------:R-:W-:Y:S05]  /*7410*/  BSYNC B1 ;  /* 0x0000000000017941 */ /* 0x000fea0003800000 */
.L_x_104:
        /* <DEDUP_REMOVED lines=12> */
.L_x_107:
[----:B------:R-:W-:Y:S05]  /*74e0*/  BSYNC B1 ;  /* 0x0000000000017941 */ /* 0x000fea0003800000 */
.L_x_106:
        /* <DEDUP_REMOVED lines=12> */
.L_x_109:
[----:B------:R-:W-:Y:S05]  /*75b0*/  BSYNC B1 ;  /* 0x0000000000017941 */ /* 0x000fea0003800000 */
.L_x_108:
        /* <DEDUP_REMOVED lines=12> */
.L_x_111:
[----:B------:R-:W-:Y:S05]  /*7680*/  BSYNC B1 ;  /* 0x0000000000017941 */ /* 0x000fea0003800000 */
.L_x_110:
        /* <DEDUP_REMOVED lines=12> */
.L_x_113:
[----:B------:R-:W-:Y:S05]  /*7750*/  BSYNC B1 ;  /* 0x0000000000017941 */ /* 0x000fea0003800000 */
.L_x_112:
        /* <DEDUP_REMOVED lines=12> */
.L_x_115:
[----:B------:R-:W-:Y:S05]  /*7820*/  BSYNC B1 ;  /* 0x0000000000017941 */ /* 0x000fea0003800000 */
.L_x_114:
        /* <DEDUP_REMOVED lines=12> */
.L_x_117:
[----:B------:R-:W-:Y:S05]  /*78f0*/  BSYNC B1 ;  /* 0x0000000000017941 */ /* 0x000fea0003800000 */
.L_x_116:
        /* <DEDUP_REMOVED lines=12> */
.L_x_119:
[----:B------:R-:W-:Y:S05]  /*79c0*/  BSYNC B1 ;  /* 0x0000000000017941 */ /* 0x000fea0003800000 */
.L_x_118:
        /* <DEDUP_REMOVED lines=12> */
.L_x_121:
[----:B------:R-:W-:Y:S05]  /*7a90*/  BSYNC B1 ;  /* 0x0000000000017941 */ /* 0x000fea0003800000 */
.L_x_120:
        /* <DEDUP_REMOVED lines=12> */
.L_x_123:
[----:B------:R-:W-:Y:S05]  /*7b60*/  BSYNC B1 ;  /* 0x0000000000017941 */ /* 0x000fea0003800000 */
.L_x_122:
        /* <DEDUP_REMOVED lines=12> */
.L_x_125:
[----:B------:R-:W-:Y:S05]  /*7c30*/  BSYNC B1 ;  /* 0x0000000000017941 */ /* 0x000fea0003800000 */
.L_x_124:
        /* <DEDUP_REMOVED lines=12> */
.L_x_127:
[----:B------:R-:W-:Y:S05]  /*7d00*/  BSYNC B1 ;  /* 0x0000000000017941 */ /* 0x000fea0003800000 */
.L_x_126:
        /* <DEDUP_REMOVED lines=12> */
.L_x_129:
[----:B------:R-:W-:Y:S05]  /*7dd0*/  BSYNC B1 ;  /* 0x0000000000017941 */ /* 0x000fea0003800000 */
.L_x_128:
        /* <DEDUP_REMOVED lines=12> */
.L_x_131:
[----:B------:R-:W-:Y:S05]  /*7ea0*/  BSYNC B1 ;  /* 0x0000000000017941 */ /* 0x000fea0003800000 */
.L_x_130:
        /* <DEDUP_REMOVED lines=12> */
.L_x_133:
[----:B------:R-:W-:Y:S05]  /*7f70*/  BSYNC B1 ;  /* 0x0000000000017941 */ /* 0x000fea0003800000 */
.L_x_132:
        /* <DEDUP_REMOVED lines=12> */
.L_x_135:
[----:B------:R-:W-:Y:S05]  /*8040*/  BSYNC B1 ;  /* 0x0000000000017941 */ /* 0x000fea0003800000 */
.L_x_134:
        /* <DEDUP_REMOVED lines=12> */
.L_x_137:
[----:B------:R-:W-:Y:S05]  /*8110*/  BSYNC B1 ;  /* 0x0000000000017941 */ /* 0x000fea0003800000 */
.L_x_136:
        /* <DEDUP_REMOVED lines=12> */
.L_x_139:
[----:B------:R-:W-:Y:S05]  /*81e0*/  BSYNC B1 ;  /* 0x0000000000017941 */ /* 0x000fea0003800000 */
.L_x_138:
        /* <DEDUP_REMOVED lines=12> */
.L_x_141:
[----:B------:R-:W-:Y:S05]  /*82b0*/  BSYNC B1 ;  /* 0x0000000000017941 */ /* 0x000fea0003800000 */
.L_x_140:
        /* <DEDUP_REMOVED lines=12> */
.L_x_143:
[----:B------:R-:W-:Y:S05]  /*8380*/  BSYNC B1 ;  /* 0x0000000000017941 */ /* 0x000fea0003800000 */
.L_x_142:
        /* <DEDUP_REMOVED lines=12> */
.L_x_145:
[----:B------:R-:W-:Y:S05]  /*8450*/  BSYNC B1 ;  /* 0x0000000000017941 */ /* 0x000fea0003800000 */
.L_x_144:
        /* <DEDUP_REMOVED lines=12> */
.L_x_147:
[----:B------:R-:W-:Y:S05]  /*8520*/  BSYNC B1 ;  /* 0x0000000000017941 */ /* 0x000fea0003800000 */
.L_x_146:
        /* <DEDUP_REMOVED lines=12> */
.L_x_149:
[----:B------:R-:W-:Y:S05]  /*85f0*/  BSYNC B1 ;  /* 0x0000000000017941 */ /* 0x000fea0003800000 */
.L_x_148:
        /* <DEDUP_REMOVED lines=12> */
.L_x_151:
[----:B------:R-:W-:Y:S05]  /*86c0*/  BSYNC B1 ;  /* 0x0000000000017941 */ /* 0x000fea0003800000 */
.L_x_150:
        /* <DEDUP_REMOVED lines=12> */
.L_x_153:
[----:B------:R-:W-:Y:S05]  /*8790*/  BSYNC B1 ;  /* 0x0000000000017941 */ /* 0x000fea0003800000 */
.L_x_152:
        /* <DEDUP_REMOVED lines=12> */
.L_x_155:
[----:B------:R-:W-:Y:S05]  /*8860*/  BSYNC B1 ;  /* 0x0000000000017941 */ /* 0x000fea0003800000 */
.L_x_154:
        /* <DEDUP_REMOVED lines=12> */
.L_x_157:
[----:B------:R-:W-:Y:S05]  /*8930*/  BSYNC B1 ;  /* 0x0000000000017941 */ /* 0x000fea0003800000 */
.L_x_156:
[----:B-----5:R-:W-:Y:S01]  /*8940*/  LOP3.LUT R44, R44, 0xff, RZ, 0xc0, !PT ;  /* 0x000000ff2c2c7812 */ /* 0x020fe200078ec0ff */
[----:B------:R-:W-:Y:S01]  /*8950*/  BSSY B1, `(.L_x_158) ;  /* 0x000000b000017945 */ /* 0x000fe20003800000 */
[----:B------:R-:W-:Y:S02]  /*8960*/  ISETP.LT.OR P2, PT, R41, 0x79, !P1 ;  /* 0x000000792900780c */ /* 0x000fe40004f41670 */
[----:B------:R-:W-:Y:S02]  /*8970*/  F2FP.F16.E5M2.UNPACK_B R44, R44 ;  /* 0x0000002cff2c723e */ /* 0x000fe400020004ff */
[----:B0-2---:R-:W-:-:S03]  /*8980*/  PRMT R32, RZ, 0x7610, R32 ;  /* 0x00007610ff207816 */ /* 0x005fc60000000020 */
[----:B------:R-:W-:-:S05]  /*8990*/  HADD2.F32 R44, -RZ, R44.H0_H0 ;  /* 0x2000002cff2c7230 */ /* 0x000fca0000004100 */
[----:B------:R-:W-:-:S04]  /*89a0*/  FMUL R44, R44, UR21 ;  /* 0x000000152c2c7c20 */ /* 0x000fc80008400000 */
[----:B------:R-:W-:-:S05]  /*89b0*/  FFMA R44, R165, UR20, R44 ;  /* 0x00000014a52c7c23 */ /* 0x000fca000800002c */
[----:B------:R-:W-:-:S05]  /*89c0*/  F2FP.SATFINITE.E5M2.F32.PACK_AB_MERGE_C R33, RZ, R44, RZ ;  /* 0x0000002cff21723e */ /* 0x000fca00048060ff */
[----:B------:R0:W-:Y:S01]  /*89d0*/  @!P0 STG.E.U8 desc[UR16][R24.64+0x79], R33 ;  /* 0x0000792118008986 */ /* 0x0001e2000c101110 */
[----:B------:R-:W-:Y:S05]  /*89e0*/  @P2 BRA `(.L_x_159) ;  /* 0x0000000000042947 */ /* 0x000fea0003800000 */
[----:B------:R2:W5:Y:S02]  /*89f0*/  LDG.E.U8 R32, desc[UR16][R34.64+0x78] ;  /* 0x0000781022207981 */ /* 0x000564000c1e1100 */
.L_x_159:
[----:B------:R-:W-:Y:S05]  /*8a00*/  BSYNC B1 ;  /* 0x0000000000017941 */ /* 0x000fea0003800000 */
.L_x_158:
[----:B-----5:R-:W-:Y:S01]  /*8a10*/  LOP3.LUT R32, R32, 0xff, RZ, 0xc0, !PT ;  /* 0x000000ff20207812 */ /* 0x020fe200078ec0ff */
[----:B------:R-:W-:Y:S01]  /*8a20*/  BSSY B1, `(.L_x_160) ;  /* 0x000000b000017945 */ /* 0x000fe20003800000 */
[----:B------:R-:W-:Y:S02]  /*8a30*/  ISETP.LT.OR P1, PT, R41, 0x7a, !P1 ;  /* 0x0000007a2900780c */ /* 0x000fe40004f21670 */
[----:B------:R-:W-:Y:S02]  /*8a40*/  F2FP.F16.E5M2.UNPACK_B R32, R32 ;  /* 0x00000020ff20723e */ /* 0x000fe400020004ff */
[----:B01----:R-:W-:-:S03]  /*8a50*/  PRMT R24, RZ, 0x7610, R24 ;  /* 0x00007610ff187816 */ /* 0x003fc60000000018 */
[----:B------:R-:W-:-:S05]  /*8a60*/  HADD2.F32 R32, -RZ, R32.H0_H0 ;  /* 0x20000020ff207230 */ /* 0x000fca0000004100 */
[----:B------:R-:W-:-:S04]  /*8a70*/  FMUL R25, R32, UR21 ;  /* 0x0000001520197c20 */ /* 0x000fc80008400000 */
[----:B------:R-:W-:-:S05]  /*8a80*/  FFMA R25, R164, UR20, R25 ;  /* 0x00000014a4197c23 */ /* 0x000fca0008000019 */
[----:B------:R-:W-:-:S05]  /*8a90*/  F2FP.SATFINITE.E5M2.F32.PACK_AB_MERGE_C R25, RZ, R25, RZ ;  /* 0x00000019ff19723e */ /* 0x000fca00048060ff */
[----:B------:R0:W-:Y:S01]  /*8aa0*/  @!P2 STG.E.U8 desc[UR16][R26.64+0x78], R25 ;  /* 0x000078191a00a986 */ /* 0x0001e2000c101110 */
[----:B------:R-:W-:Y:S05]  /*8ab0*/  @P1 BRA `(.L_x_161) ;  /* 0x0000000000041947 */ /* 0x000fea0003800000 */
[----:B------:R1:W5:Y:S02]  /*8ac0*/  LDG.E.U8 R24, desc[UR16][R34.64+0x79] ;  /* 0x0000791022187981 */ /* 0x000364000c1e1100 */
.L_x_161:
[----:B------:R-:W-:Y:S05]  /*8ad0*/  BSYNC B1 ;  /* 0x0000000000017941 */ /* 0x000fea0003800000 */
.L_x_160:
[----:B-----5:R-:W-:Y:S01]  /*8ae0*/  LOP3.LUT R24, R24, 0xff, RZ, 0xc0, !PT ;  /* 0x000000ff18187812 */ /* 0x020fe200078ec0ff */
[----:B------:R-:W-:Y:S01]  /*8af0*/  BSSY B1, `(.L_x_162) ;  /* 0x0000013000017945 */ /* 0x000fe20003800000 */
[----:B------:R-:W-:Y:S02]  /*8b00*/  IADD3 R33, P0, R43, 0x80, RZ ;  /* 0x000000802b217810 */ /* 0x000fe40007f1e0ff */
[----:B------:R-:W-:-:S03]  /*8b10*/  F2FP.F16.E5M2.UNPACK_B R24, R24 ;  /* 0x00000018ff18723e */ /* 0x000fc600020004ff */
[----:B0-----:R-:W-:Y:S01]  /*8b20*/  IMAD.X R25, RZ, RZ, R39, P0 ;  /* 0x000000ffff197224 */ /* 0x001fe200000e0627 */
[----:B------:R-:W-:Y:S01]  /*8b30*/  ISETP.GE.AND P0, PT, R42, 0x81, PT ;  /* 0x000000812a00780c */ /* 0x000fe20003f06270 */
[----:B------:R-:W-:Y:S02]  /*8b40*/  HADD2.F32 R24, -RZ, R24.H0_H0 ;  /* 0x20000018ff187230 */ /* 0x000fe40000004100 */
[----:B-12-4-:R-:W-:Y:S01]  /*8b50*/  IMAD R34, R25, UR6, RZ ;  /* 0x0000000619227c24 */ /* 0x016fe2000f8e02ff */
        /* <DEDUP_REMOVED lines=12> */
.L_x_163:
[----:B------:R-:W-:Y:S05]  /*8c20*/  BSYNC B1 ;  /* 0x0000000000017941 */ /* 0x000fea0003800000 */
.L_x_162:
[----:B-----5:R-:W-:Y:S01]  /*8c30*/  LOP3.LUT R32, R32, 0xff, RZ, 0xc0, !PT ;  /* 0x000000ff20207812 */ /* 0x020fe200078ec0ff */
[----:B------:R-:W-:Y:S01]  /*8c40*/  BSSY B1, `(.L_x_164) ;  /* 0x000000b000017945 */ /* 0x000fe20003800000 */
[----:B------:R-:W-:Y:S02]  /*8c50*/  ISETP.LT.OR P2, PT, R41, 0x2, !P0 ;  /* 0x000000022900780c */ /* 0x000fe40004741670 */
[----:B------:R-:W-:Y:S02]  /*8c60*/  F2FP.F16.E5M2.UNPACK_B R32, R32 ;  /* 0x00000020ff20723e */ /* 0x000fe400020004ff */
[----:B0-----:R-:W-:-:S03]  /*8c70*/  PRMT R26, RZ, 0x7610, R26 ;  /* 0x00007610ff1a7816 */ /* 0x001fc6000000001a */
[----:B------:R-:W-:-:S05]  /*8c80*/  HADD2.F32 R32, -RZ, R32.H0_H0 ;  /* 0x20000020ff207230 */ /* 0x000fca0000004100 */
[----:B------:R-:W-:-:S04]  /*8c90*/  FMUL R27, R32, UR21 ;  /* 0x00000015201b7c20 */ /* 0x000fc80008400000 */
[----:B------:R-:W-:-:S05]  /*8ca0*/  FFMA R27, R162, UR20, R27 ;  /* 0x00000014a21b7c23 */ /* 0x000fca000800001b */
[----:B------:R-:W-:-:S05]  /*8cb0*/  F2FP.SATFINITE.E5M2.F32.PACK_AB_MERGE_C R27, RZ, R27, RZ ;  /* 0x0000001bff1b723e */ /* 0x000fca00048060ff */
[----:B------:R0:W-:Y:S01]  /*8cc0*/  @!P3 STG.E.U8 desc[UR16][R28.64], R27 ;  /* 0x0000001b1c00b986 */ /* 0x0001e2000c101110 */
[----:B------:R-:W-:Y:S05]  /*8cd0*/  @P2 BRA `(.L_x_165) ;  /* 0x0000000000042947 */ /* 0x000fea0003800000 */
[----:B------:R2:W5:Y:S02]  /*8ce0*/  LDG.E.U8 R26, desc[UR16][R24.64+0x1] ;  /* 0x00000110181a7981 */ /* 0x000564000c1e1100 */
.L_x_165:
[----:B------:R-:W-:Y:S05]  /*8cf0*/  BSYNC B1 ;  /* 0x0000000000017941 */ /* 0x000fea0003800000 */
.L_x_164:
[----:B-----5:R-:W-:Y:S01]  /*8d00*/  LOP3.LUT R26, R26, 0xff, RZ, 0xc0, !PT ;  /* 0x000000ff1a1a7812 */ /* 0x020fe200078ec0ff */
[----:B------:R-:W-:Y:S01]  /*8d10*/  BSSY B1, `(.L_x_166) ;  /* 0x0000013000017945 */ /* 0x000fe20003800000 */
[----:B------:R-:W-:Y:S02]  /*8d20*/  IADD3 R43, P1, R43, 0x88, RZ ;  /* 0x000000882b2b7810 */ /* 0x000fe40007f3e0ff */
[----:B------:R-:W-:Y:S02]  /*8d30*/  F2FP.F16.E5M2.UNPACK_B R26, R26 ;  /* 0x0000001aff1a723e */ /* 0x000fe400020004ff */
[----:B------:R-:W-:Y:S01]  /*8d40*/  PRMT R32, RZ, 0x7610, R32 ;  /* 0x00007610ff207816 */ /* 0x000fe20000000020 */
[----:B------:R-:W-:Y:S01]  /*8d50*/  IMAD.X R38, RZ, RZ, R39, P1 ;  /* 0x000000ffff267224 */ /* 0x000fe200008e0627 */
[----:B------:R-:W-:Y:S01]  /*8d60*/  ISETP.GE.AND P1, PT, R42, 0x89, PT ;  /* 0x000000892a00780c */ /* 0x000fe20003f26270 */
[----:B------:R-:W-:Y:S02]  /*8d70*/  HADD2.F32 R26, -RZ, R26.H0_H0 ;  /* 0x2000001aff1a7230 */ /* 0x000fe40000004100 */
[----:B------:R-:W-:Y:S01]  /*8d80*/  IMAD R38, R38, UR6, RZ ;  /* 0x0000000626267c24 */ /* 0x000fe2000f8e02ff */
[----:B------:R-:W-:Y:S01]  /*8d90*/  ISETP.LT.OR P5, PT, R41, 0x1, !P1 ;  /* 0x000000012900780c */ /* 0x000fe20004fa1670 */
[----:B------:R-:W-:-:S04]  /*8da0*/  IMAD.WIDE.U32 R36, R43, UR6, R36 ;  /* 0x000000062b247c25 */ /* 0x000fc8000f8e0024 */
[----:B------:R-:W-:Y:S01]  /*8db0*/  FMUL R26, R26, UR21 ;  /* 0x000000151a1a7c20 */ /* 0x000fe20008400000 */
[----:B------:R-:W-:-:S03]  /*8dc0*/  IMAD R43, R43, UR7, R38 ;  /* 0x000000072b2b7c24 */ /* 0x000fc6000f8e0226 */
[----:B------:R-:W-:Y:S01]  /*8dd0*/  FFMA R161, R161, UR20, R26 ;  /* 0x00000014a1a17c23 */ /* 0x000fe2000800001a */
[----:B------:R-:W-:-:S04]  /*8de0*/  IADD3 R26, P3, R36, UR8, RZ ;  /* 0x00000008241a7c10 */ /* 0x000fc8000ff7e0ff */
[----:B------:R-:W-:Y:S02]  /*8df0*/  F2FP.SATFINITE.E5M2.F32.PACK_AB_MERGE_C R161, RZ, R161, RZ ;  /* 0x000000a1ffa1723e */ /* 0x000fe400048060ff */
[----:B0-----:R-:W-:-:S03]  /*8e00*/  IADD3.X R27, R37, UR9, R43, P3, !PT ;  /* 0x00000009251b7c10 */ /* 0x001fc60009ffe42b */
[----:B------:R0:W-:Y:S01]  /*8e10*/  @!P2 STG.E.U8 desc[UR16][R28.64+0x1], R161 ;  /* 0x000001a11c00a986 */ /* 0x0001e2000c101110 */
[----:B------:R-:W-:Y:S05]  /*8e20*/  @P5 BRA `(.L_x_167) ;  /* 0x0000000000045947 */ /* 0x000fea0003800000 */
[----:B------:R4:W5:Y:S02]  /*8e30*/  LDG.E.U8 R32, desc[UR16][R26.64] ;  /* 0x000000101a207981 */ /* 0x000964000c1e1100 */
.L_x_167:
[----:B------:R-:W-:Y:S05]  /*8e40*/  BSYNC B1 ;  /* 0x0000000000017941 */ /* 0x000fea0003800000 */
.L_x_166:
        /* <DEDUP_REMOVED lines=12> */
.L_x_169:
[----:B------:R-:W-:Y:S05]  /*8f10*/  BSYNC B1 ;  /* 0x0000000000017941 */ /* 0x000fea0003800000 */
.L_x_168:
        /* <DEDUP_REMOVED lines=12> */
.L_x_171:
[----:B------:R-:W-:Y:S05]  /*8fe0*/  BSYNC B1 ;  /* 0x0000000000017941 */ /* 0x000fea0003800000 */
.L_x_170:
        /* <DEDUP_REMOVED lines=12> */
.L_x_173:
[----:B------:R-:W-:Y:S05]  /*90b0*/  BSYNC B1 ;  /* 0x0000000000017941 */ /* 0x000fea0003800000 */
.L_x_172:
        /* <DEDUP_REMOVED lines=12> */
.L_x_175:
[----:B------:R-:W-:Y:S05]  /*9180*/  BSYNC B1 ;  /* 0x0000000000017941 */ /* 0x000fea0003800000 */
.L_x_174:
        /* <DEDUP_REMOVED lines=12> */
.L_x_177:
[----:B------:R-:W-:Y:S05]  /*9250*/  BSYNC B1 ;  /* 0x0000000000017941 */ /* 0x000fea0003800000 */
.L_x_176:
        /* <DEDUP_REMOVED lines=12> */
.L_x_179:
[----:B------:R-:W-:Y:S05]  /*9320*/  BSYNC B1 ;  /* 0x0000000000017941 */ /* 0x000fea0003800000 */
.L_x_178:
        /* <DEDUP_REMOVED lines=12> */
.L_x_181:
[----:B------:R-:W-:Y:S05]  /*93f0*/  BSYNC B1 ;  /* 0x0000000000017941 */ /* 0x000fea0003800000 */
.L_x_180:
        /* <DEDUP_REMOVED lines=12> */
.L_x_183:
[----:B------:R-:W-:Y:S05]  /*94c0*/  BSYNC B1 ;  /* 0x0000000000017941 */ /* 0x000fea0003800000 */
.L_x_182:
        /* <DEDUP_REMOVED lines=12> */
.L_x_185:
[----:B------:R-:W-:Y:S05]  /*9590*/  BSYNC B1 ;  /* 0x0000000000017941 */ /* 0x000fea0003800000 */
.L_x_184:
[----:B-----5:R-:W-:Y:S01]  /*95a0*/  LOP3.LUT R32, R32, 0xff, RZ, 0xc0, !PT ;  /* 0x000000ff20207812 */ /* 0x020fe200078ec0ff */
[----:B------:R-:W-:Y:S01]  /*95b0*/  BSSY B1, `(.L_x_186) ;  /* 0x000000b000017945 */ /* 0x000fe20003800000 */
[----:B------:R-:W-:Y:S02]  /*95c0*/  ISETP.LT.OR P3, PT, R41, 0x19, !P0 ;  /* 0x000000192900780c */ /* 0x000fe40004761670 */
[----:B------:R-:W-:-:S05]  /*95d0*/  F2FP.F16.E5M2.UNPACK_B R32, R32 ;  /* 0x00000020ff20723e */ /* 0x000fca00020004ff */
[----:B------:R-:W-:-:S05]  /*95e0*/  HADD2.F32 R32, -RZ, R32.H0_H0 ;  /* 0x20000020ff207230 */ /* 0x000fca0000004100 */
[----:B------:R-:W-:-:S04]  /*95f0*/  FMUL R32, R32, UR21 ;  /* 0x0000001520207c20 */ /* 0x000fc80008400000 */
[----:B------:R-:W-:Y:S01]  /*9600*/  FFMA R32, R23, UR20, R32 ;  /* 0x0000001417207c23 */ /* 0x000fe20008000020 */
[----:B------:R-:W-:-:S04]  /*9610*/  PRMT R23, RZ, 0x7610, R23 ;  /* 0x00007610ff177816 */ /* 0x000fc80000000017 */
[----:B0-----:R-:W-:-:S05]  /*9620*/  F2FP.SATFINITE.E5M2.F32.PACK_AB_MERGE_C R33, RZ, R32, RZ ;  /* 0x00000020ff21723e */ /* 0x001fca00048060ff */
[----:B------:R0:W-:Y:S01]  /*9630*/  @!P2 STG.E.U8 desc[UR16][R30.64+0x11], R33 ;  /* 0x000011211e00a986 */ /* 0x0001e2000c101110 */
[----:B------:R-:W-:Y:S05]  /*9640*/  @P3 BRA `(.L_x_187) ;  /* 0x0000000000043947 */ /* 0x000fea0003800000 */
[----:B------:R0:W5:Y:S02]  /*9650*/  LDG.E.U8 R23, desc[UR16][R24.64+0x18] ;  /* 0x0000181018177981 */ /* 0x000164000c1e1100 */
.L_x_187:
[----:B------:R-:W-:Y:S05]  /*9660*/  BSYNC B1 ;  /* 0x0000000000017941 */ /* 0x000fea0003800000 */
.L_x_186:
        /* <DEDUP_REMOVED lines=8> */
[----:B------:R-:W-:-:S05]  /*96f0*/  F2FP.SATFINITE.E5M2.F32.PACK_AB_MERGE_C R23, RZ, R23, RZ ;  /* 0x00000017ff17723e */ /* 0x000fca00048060ff */
[----:B------:R0:W-:Y:S01]  /*9700*/  @!P3 STG.E.U8 desc[UR16][R28.64+0x18], R23 ;  /* 0x000018171c00b986 */ /* 0x0001e2000c101110 */
[----:B------:R-:W-:Y:S05]  /*9710*/  @P2 BRA `(.L_x_189) ;  /* 0x0000000000042947 */ /* 0x000fea0003800000 */
[----:B------:R0:W5:Y:S02]  /*9720*/  LDG.E.U8 R22, desc[UR16][R24.64+0x19] ;  /* 0x0000191018167981 */ /* 0x000164000c1e1100 */
.L_x_189:
[----:B------:R-:W-:Y:S05]  /*9730*/  BSYNC B1 ;  /* 0x0000000000017941 */ /* 0x000fea0003800000 */
.L_x_188:
        /* <DEDUP_REMOVED lines=12> */
.L_x_191:
[----:B------:R-:W-:Y:S05]  /*9800*/  BSYNC B1 ;  /* 0x0000000000017941 */ /* 0x000fea0003800000 */
.L_x_190:
        /* <DEDUP_REMOVED lines=12> */
.L_x_193:
[----:B------:R-:W-:Y:S05]  /*98d0*/  BSYNC B1 ;  /* 0x0000000000017941 */ /* 0x000fea0003800000 */
.L_x_192:
        /* <DEDUP_REMOVED lines=12> */
.L_x_195:
[----:B------:R-:W-:Y:S05]  /*99a0*/  BSYNC B1 ;  /* 0x0000000000017941 */ /* 0x000fea0003800000 */
.L_x_194:
        /* <DEDUP_REMOVED lines=12> */
.L_x_197:
[----:B------:R-:W-:Y:S05]  /*9a70*/  BSYNC B1 ;  /* 0x0000000000017941 */ /* 0x000fea0003800000 */
.L_x_196:
        /* <DEDUP_REMOVED lines=12> */
.L_x_199:
[----:B------:R-:W-:Y:S05]  /*9b40*/  BSYNC B1 ;  /* 0x0000000000017941 */ /* 0x000fea0003800000 */
.L_x_198:
        /* <DEDUP_REMOVED lines=12> */
.L_x_201:
[----:B------:R-:W-:Y:S05]  /*9c10*/  BSYNC B1 ;  /* 0x0000000000017941 */ /* 0x000fea0003800000 */
.L_x_200:
        /* <DEDUP_REMOVED lines=12> */
.L_x_203:
[----:B------:R-:W-:Y:S05]  /*9ce0*/  BSYNC B1 ;  /* 0x0000000000017941 */ /* 0x000fea0003800000 */
.L_x_202:
        /* <DEDUP_REMOVED lines=12> */
.L_x_205:
[----:B------:R-:W-:Y:S05]  /*9db0*/  BSYNC B1 ;  /* 0x0000000000017941 */ /* 0x000fea0003800000 */
.L_x_204:
        /* <DEDUP_REMOVED lines=12> */
.L_x_207:
[----:B------:R-:W-:Y:S05]  /*9e80*/  BSYNC B1 ;  /* 0x0000000000017941 */ /* 0x000fea0003800000 */
.L_x_206:
        /* <DEDUP_REMOVED lines=12> */
.L_x_209:
[----:B------:R-:W-:Y:S05]  /*9f50*/  BSYNC B1 ;  /* 0x0000000000017941 */ /* 0x000fea0003800000 */
.L_x_208:
        /* <DEDUP_REMOVED lines=12> */
.L_x_211:
[----:B------:R-:W-:Y:S05]  /*a020*/  BSYNC B1 ;  /* 0x0000000000017941 */ /* 0x000fea0003800000 */
.L_x_210:
        /* <DEDUP_REMOVED lines=12> */
.L_x_213:
[----:B------:R-:W-:Y:S05]  /*a0f0*/  BSYNC B1 ;  /* 0x0000000000017941 */ /* 0x000fea0003800000 */
.L_x_212:
        /* <DEDUP_REMOVED lines=12> */
.L_x_215:
[----:B------:R-:W-:Y:S05]  /*a1c0*/  BSYNC B1 ;  /* 0x0000000000017941 */ /* 0x000fea0003800000 */
.L_x_214:
        /* <DEDUP_REMOVED lines=12> */
.L_x_217:
[----:B------:R-:W-:Y:S05]  /*a290*/  BSYNC B1 ;  /* 0x0000000000017941 */ /* 0x000fea0003800000 */
.L_x_216:
        /* <DEDUP_REMOVED lines=12> */
.L_x_219:
[----:B------:R-:W-:Y:S05]  /*a360*/  BSYNC B1 ;  /* 0x0000000000017941 */ /* 0x000fea0003800000 */
.L_x_218:
        /* <DEDUP_REMOVED lines=12> */
.L_x_221:
[----:B------:R-:W-:Y:S05]  /*a430*/  BSYNC B1 ;  /* 0x0000000000017941 */ /* 0x000fea0003800000 */
.L_x_220:
        /* <DEDUP_REMOVED lines=12> */
.L_x_223:
[----:B------:R-:W-:Y:S05]  /*a500*/  BSYNC B1 ;  /* 0x0000000000017941 */ /* 0x000fea0003800000 */
.L_x_222:
        /* <DEDUP_REMOVED lines=12> */
.L_x_225:
[----:B------:R-:W-:Y:S05]  /*a5d0*/  BSYNC B1 ;  /* 0x0000000000017941 */ /* 0x000fea0003800000 */
.L_x_224:
        /* <DEDUP_REMOVED lines=12> */
.L_x_227:
[----:B------:R-:W-:Y:S05]  /*a6a0*/  BSYNC B1 ;  /* 0x0000000000017941 */ /* 0x000fea0003800000 */
.L_x_226:
        /* <DEDUP_REMOVED lines=12> */
.L_x_229:
[----:B------:R-:W-:Y:S05]  /*a770*/  BSYNC B1 ;  /* 0x0000000000017941 */ /* 0x000fea0003800000 */
.L_x_228:
[----:B-----5:R-:W-:Y:S01]  /*a780*/  LOP3.LUT R2, R2, 0xff, RZ, 0xc0, !PT ;  /* 0x000000ff02027812 */ /* 0x020fe200078ec0ff */
[----:B------:R-:W-:Y:S01]  /*a790*/  BSSY B1, `(.L_x_230) ;  /* 0x000000b000017945 */ /* 0x000fe20003800000 */
[----:B------:R-:W-:Y:S02]  /*a7a0*/  ISETP.LT.OR P3, PT, R41, 0x41, !P1 ;  /* 0x000000412900780c */ /* 0x000fe40004f61670 */
[----:B------:R-:W-:-:S05]  /*a7b0*/  F2FP.F16.E5M2.UNPACK_B R2, R2 ;  /* 0x00000002ff02723e */ /* 0x000fca00020004ff */
[----:B------:R-:W-:-:S05]  /*a7c0*/  HADD2.F32 R2, -RZ, R2.H0_H0 ;  /* 0x20000002ff027230 */ /* 0x000fca0000004100 */
[----:B0-----:R-:W-:-:S04]  /*a7d0*/  FMUL R3, R2, UR21 ;  /* 0x0000001502037c20 */ /* 0x001fc80008400000 */
[----:B------:R-:W-:Y:S01]  /*a7e0*/  FFMA R3, R0, UR20, R3 ;  /* 0x0000001400037c23 */ /* 0x000fe20008000003 */
[----:B------:R-:W-:-:S04]  /*a7f0*/  PRMT R0, RZ, 0x7610, R0 ;  /* 0x00007610ff007816 */ /* 0x000fc80000000000 */
[----:B------:R-:W-:-:S05]  /*a800*/  F2FP.SATFINITE.E5M2.F32.PACK_AB_MERGE_C R3, RZ, R3, RZ ;  /* 0x00000003ff03723e */ /* 0x000fca00048060ff */
[----:B------:R0:W-:Y:S01]  /*a810*/  @!P2 STG.E.U8 desc[UR16][R28.64+0x41], R3 ;  /* 0x000041031c00a986 */ /* 0x0001e2000c101110 */
[----:B------:R-:W-:Y:S05]  /*a820*/  @P3 BRA `(.L_x_231) ;  /* 0x0000000000043947 */ /* 0x000fea0003800000 */
[----:B------:R0:W5:Y:S02]  /*a830*/  LDG.E.U8 R0, desc[UR16][R26.64+0x40] ;  /* 0x000040101a007981 */ /* 0x000164000c1e1100 */
.L_x_231:
[----:B------:R-:W-:Y:S05]  /*a840*/  BSYNC B1 ;  /* 0x0000000000017941 */ /* 0x000fea0003800000 */
.L_x_230:
[----:B------:R-:W2:Y:S01]  /*a850*/  LDL.LU R2, [R1] ;  /* 0x0000000001027983 */ /* 0x000ea20000300800 */
[----:B-----5:R-:W-:Y:S01]  /*a860*/  LOP3.LUT R0, R0, 0xff, RZ, 0xc0, !PT ;  /* 0x000000ff00007812 */ /* 0x020fe200078ec0ff */
[----:B------:R-:W-:Y:S01]  /*a870*/  BSSY B1, `(.L_x_232) ;  /* 0x000000b000017945 */ /* 0x000fe20003800000 */
[----:B------:R-:W-:Y:S02]  /*a880*/  ISETP.LT.OR P2, PT, R41, 0x42, !P1 ;  /* 0x000000422900780c */ /* 0x000fe40004f41670 */
[----:B------:R-:W-:-:S05]  /*a890*/  F2FP.F16.E5M2.UNPACK_B R0, R0 ;  /* 0x00000000ff00723e */ /* 0x000fca00020004ff */
[----:B------:R-:W-:-:S05]  /*a8a0*/  HADD2.F32 R0, -RZ, R0.H0_H0 ;  /* 0x20000000ff007230 */ /* 0x000fca0000004100 */
[----:B------:R-:W-:-:S04]  /*a8b0*/  FMUL R0, R0, UR21 ;  /* 0x0000001500007c20 */ /* 0x000fc80008400000 */
[----:B--2---:R-:W-:-:S05]  /*a8c0*/  FFMA R0, R2, UR20, R0 ;  /* 0x0000001402007c23 */ /* 0x004fca0008000000 */
[----:B0-----:R-:W-:Y:S02]  /*a8d0*/  F2FP.SATFINITE.E5M2.F32.PACK_AB_MERGE_C R3, RZ, R0, RZ ;  /* 0x00000000ff03723e */ /* 0x001fe400048060ff */
[----:B------:R-:W-:-:S03]  /*a8e0*/  PRMT R0, RZ, 0x7610, R0 ;  /* 0x00007610ff007816 */ /* 0x000fc60000000000 */
[----:B------:R0:W-:Y:S01]  /*a8f0*/  @!P3 STG.E.U8 desc[UR16][R30.64+0x40], R3 ;  /* 0x000040031e00b986 */ /* 0x0001e2000c101110 */
[----:B------:R-:W-:Y:S05]  /*a900*/  @P2 BRA `(.L_x_233) ;  /* 0x0000000000042947 */ /* 0x000fea0003800000 */
[----:B------:R2:W5:Y:S02]  /*a910*/  LDG.E.U8 R0, desc[UR16][R26.64+0x41] ;  /* 0x000041101a007981 */ /* 0x000564000c1e1100 */
.L_x_233:
[----:B------:R-:W-:Y:S05]  /*a920*/  BSYNC B1 ;  /* 0x0000000000017941 */ /* 0x000fea0003800000 */
.L_x_232:
[----:B------:R-:W3:Y:S01]  /*a930*/  LDL.LU R2, [R1+0x4] ;  /* 0x0000040001027983 */ /* 0x000ee20000300800 */
[----:B-----5:R-:W-:Y:S01]  /*a940*/  LOP3.LUT R0, R0, 0xff, RZ, 0xc0, !PT ;  /* 0x000000ff00007812 */ /* 0x020fe200078ec0ff */
[----:B------:R-:W-:Y:S01]  /*a950*/  BSSY B1, `(.L_x_234) ;  /* 0x000000b000017945 */ /* 0x000fe20003800000 */
[----:B------:R-:W-:Y:S02]  /*a960*/  ISETP.LT.OR P3, PT, R41, 0x49, !P0 ;  /* 0x000000492900780c */ /* 0x000fe40004761670 */
[----:B------:R-:W-:-:S05]  /*a970*/  F2FP.F16.E5M2.UNPACK_B R0, R0 ;  /* 0x00000000ff00723e */ /* 0x000fca00020004ff */
[----:B------:R-:W-:-:S05]  /*a980*/  HADD2.F32 R0, -RZ, R0.H0_H0 ;  /* 0x20000000ff007230 */ /* 0x000fca0000004100 */
[----:B------:R-:W-:-:S04]  /*a990*/  FMUL R0, R0, UR21 ;  /* 0x0000001500007c20 */ /* 0x000fc80008400000 */
[----:B---3--:R-:W-:-:S05]  /*a9a0*/  FFMA R0, R2, UR20, R0 ;  /* 0x0000001402007c23 */ /* 0x008fca0008000000 */
[----:B0-----:R-:W-:Y:S02]  /*a9b0*/  F2FP.SATFINITE.E5M2.F32.PACK_AB_MERGE_C R3, RZ, R0, RZ ;  /* 0x00000000ff03723e */ /* 0x001fe400048060ff */
[----:B------:R-:W-:-:S03]  /*a9c0*/  PRMT R0, RZ, 0x7610, R0 ;  /* 0x00007610ff007816 */ /* 0x000fc60000000000 */
[----:B------:R0:W-:Y:S01]  /*a9d0*/  @!P2 STG.E.U8 desc[UR16][R30.64+0x41], R3 ;  /* 0x000041031e00a986 */ /* 0x0001e2000c101110 */
[----:B------:R-:W-:Y:S05]  /*a9e0*/  @P3 BRA `(.L_x_235) ;  /* 0x0000000000043947 */ /* 0x000fea0003800000 */
[----:B------:R3:W5:Y:S02]  /*a9f0*/  LDG.E.U8 R0, desc[UR16][R24.64+0x48] ;  /* 0x0000481018007981 */ /* 0x000764000c1e1100 */
.L_x_235:
[----:B------:R-:W-:Y:S05]  /*aa00*/  BSYNC B1 ;  /* 0x0000000000017941 */ /* 0x000fea0003800000 */
.L_x_234:
[----:B------:R-:W2:Y:S01]  /*aa10*/  LDL.LU R2, [R1+0x8] ;  /* 0x0000080001027983 */ /* 0x000ea20000300800 */
        /* <DEDUP_REMOVED lines=12> */
.L_x_237:
[----:B------:R-:W-:Y:S05]  /*aae0*/  BSYNC B1 ;  /* 0x0000000000017941 */ /* 0x000fea0003800000 */
.L_x_236:
        /* <DEDUP_REMOVED lines=13> */
.L_x_239:
[----:B------:R-:W-:Y:S05]  /*abc0*/  BSYNC B1 ;  /* 0x0000000000017941 */ /* 0x000fea0003800000 */
.L_x_238:
        /* <DEDUP_REMOVED lines=13> */
.L_x_241:
[----:B------:R-:W-:Y:S05]  /*aca0*/  BSYNC B1 ;  /* 0x0000000000017941 */ /* 0x000fea0003800000 */
.L_x_240:
        /* <DEDUP_REMOVED lines=13> */
.L_x_243:
[----:B------:R-:W-:Y:S05]  /*ad80*/  BSYNC B1 ;  /* 0x0000000000017941 */ /* 0x000fea0003800000 */
.L_x_242:
        /* <DEDUP_REMOVED lines=13> */
.L_x_245:
[----:B------:R-:W-:Y:S05]  /*ae60*/  BSYNC B1 ;  /* 0x0000000000017941 */ /* 0x000fea0003800000 */
.L_x_244:
        /* <DEDUP_REMOVED lines=13> */
.L_x_247:
[----:B------:R-:W-:Y:S05]  /*af40*/  BSYNC B1 ;  /* 0x0000000000017941 */ /* 0x000fea0003800000 */
.L_x_246:
        /* <DEDUP_REMOVED lines=13> */
.L_x_249:
[----:B------:R-:W-:Y:S05]  /*b020*/  BSYNC B1 ;  /* 0x0000000000017941 */ /* 0x000fea0003800000 */
.L_x_248:
        /* <DEDUP_REMOVED lines=13> */
.L_x_251:
[----:B------:R-:W-:Y:S05]  /*b100*/  BSYNC B1 ;  /* 0x0000000000017941 */ /* 0x000fea0003800000 */
.L_x_250:
        /* <DEDUP_REMOVED lines=13> */
.L_x_253:
[----:B------:R-:W-:Y:S05]  /*b1e0*/  BSYNC B1 ;  /* 0x0000000000017941 */ /* 0x000fea0003800000 */
.L_x_252:
        /* <DEDUP_REMOVED lines=13> */
.L_x_255:
[----:B------:R-:W-:Y:S05]  /*b2c0*/  BSYNC B1 ;  /* 0x0000000000017941 */ /* 0x000fea0003800000 */
.L_x_254:
        /* <DEDUP_REMOVED lines=13> */
.L_x_257:
[----:B------:R-:W-:Y:S05]  /*b3a0*/  BSYNC B1 ;  /* 0x0000000000017941 */ /* 0x000fea0003800000 */
.L_x_256:
        /* <DEDUP_REMOVED lines=13> */
.L_x_259:
[----:B------:R-:W-:Y:S05]  /*b480*/  BSYNC B1 ;  /* 0x0000000000017941 */ /* 0x000fea0003800000 */
.L_x_258:
        /* <DEDUP_REMOVED lines=13> */
.L_x_261:
[----:B------:R-:W-:Y:S05]  /*b560*/  BSYNC B1 ;  /* 0x0000000000017941 */ /* 0x000fea0003800000 */
.L_x_260:
        /* <DEDUP_REMOVED lines=13> */
.L_x_263:
[----:B------:R-:W-:Y:S05]  /*b640*/  BSYNC B1 ;  /* 0x0000000000017941 */ /* 0x000fea0003800000 */
.L_x_262:
        /* <DEDUP_REMOVED lines=13> */
.L_x_265:
[----:B------:R-:W-:Y:S05]  /*b720*/  BSYNC B1 ;  /* 0x0000000000017941 */ /* 0x000fea0003800000 */
.L_x_264:
        /* <DEDUP_REMOVED lines=13> */
.L_x_267:
[----:B------:R-:W-:Y:S05]  /*b800*/  BSYNC B1 ;  /* 0x0000000000017941 */ /* 0x000fea0003800000 */
.L_x_266:
        /* <DEDUP_REMOVED lines=13> */
.L_x_269:
[----:B------:R-:W-:Y:S05]  /*b8e0*/  BSYNC B1 ;  /* 0x0000000000017941 */ /* 0x000fea0003800000 */
.L_x_268:
        /* <DEDUP_REMOVED lines=13> */
.L_x_271:
[----:B------:R-:W-:Y:S05]  /*b9c0*/  BSYNC B1 ;  /* 0x0000000000017941 */ /* 0x000fea0003800000 */
.L_x_270:
        /* <DEDUP_REMOVED lines=13> */
.L_x_273:
[----:B------:R-:W-:Y:S05]  /*baa0*/  BSYNC B1 ;  /* 0x0000000000017941 */ /* 0x000fea0003800000 */
.L_x_272:
        /* <DEDUP_REMOVED lines=13> */
.L_x_275:
[----:B------:R-:W-:Y:S05]  /*bb80*/  BSYNC B1 ;  /* 0x0000000000017941 */ /* 0x000fea0003800000 */
.L_x_274:
        /* <DEDUP_REMOVED lines=13> */
.L_x_277:
[----:B------:R-:W-:Y:S05]  /*bc60*/  BSYNC B1 ;  /* 0x0000000000017941 */ /* 0x000fea0003800000 */
.L_x_276:
        /* <DEDUP_REMOVED lines=13> */
.L_x_279:
[----:B------:R-:W-:Y:S05]  /*bd40*/  BSYNC B1 ;  /* 0x0000000000017941 */ /* 0x000fea0003800000 */
.L_x_278:
        /* <DEDUP_REMOVED lines=13> */
.L_x_281:
[----:B------:R-:W-:Y:S05]  /*be20*/  BSYNC B1 ;  /* 0x0000000000017941 */ /* 0x000fea0003800000 */
.L_x_280:
        /* <DEDUP_REMOVED lines=13> */
.L_x_283:
[----:B------:R-:W-:Y:S05]  /*bf00*/  BSYNC B1 ;  /* 0x0000000000017941 */ /* 0x000fea0003800000 */
.L_x_282:
        /* <DEDUP_REMOVED lines=13> */
.L_x_285:
[----:B------:R-:W-:Y:S05]  /*bfe0*/  BSYNC B1 ;  /* 0x0000000000017941 */ /* 0x000fea0003800000 */
.L_x_284:
        /* <DEDUP_REMOVED lines=13> */
.L_x_287:
[----:B------:R-:W-:Y:S05]  /*c0c0*/  BSYNC B1 ;  /* 0x0000000000017941 */ /* 0x000fea0003800000 */
.L_x_286:
        /* <DEDUP_REMOVED lines=13> */
.L_x_289:
[----:B------:R-:W-:Y:S05]  /*c1a0*/  BSYNC B1 ;  /* 0x0000000000017941 */ /* 0x000fea0003800000 */
.L_x_288:
[----:B------:R-:W-:Y:S05]  /*c1b0*/  @P1 BRA `(.L_x_290) ;  /* 0x0000002000ac1947 */ /* 0x000fea0003800000 */
[----:B------:R-:W2:Y:S01]  /*c1c0*/  LDL.LU R2, [R1+0x74] ;  /* 0x0000740001027983 */ /* 0x000ea20000300800 */
[----:B-----5:R-:W-:-:S04]  /*c1d0*/  LOP3.LUT R0, R0, 0xff, RZ, 0xc0, !PT ;  /* 0x000000ff00007812 */ /* 0x020fc800078ec0ff */
[----:B------:R-:W-:-:S05]  /*c1e0*/  F2FP.F16.E5M2.UNPACK_B R0, R0 ;  /* 0x00000000ff00723e */ /* 0x000fca00020004ff */
[----:B------:R-:W-:-:S05]  /*c1f0*/  HADD2.F32 R0, -RZ, R0.H0_H0 ;  /* 0x20000000ff007230 */ /* 0x000fca0000004100 */
[----:B------:R-:W-:-:S04]  /*c200*/  FMUL R0, R0, UR21 ;  /* 0x0000001500007c20 */ /* 0x000fc80008400000 */
[----:B--2---:R-:W-:-:S05]  /*c210*/  FFMA R0, R2, UR20, R0 ;  /* 0x0000001402007c23 */ /* 0x004fca0008000000 */
[----:B0-----:R-:W-:-:S05]  /*c220*/  F2FP.SATFINITE.E5M2.F32.PACK_AB_MERGE_C R3, RZ, R0, RZ ;  /* 0x00000000ff03723e */ /* 0x001fca00048060ff */
[----:B------:R0:W-:Y:S01]  /*c230*/  STG.E.U8 desc[UR16][R30.64+0x79], R3 ;  /* 0x000079031e007986 */ /* 0x0001e2000c101110 */
[----:B------:R-:W-:Y:S05]  /*c240*/  BRA `(.L_x_290) ;  /* 0x0000002000887947 */ /* 0x000fea0003800000 */
.L_x_33:
[C---:B------:R-:W-:Y:S01]  /*c250*/  ISETP.GE.AND P3, PT, R42.reuse, 0x1, PT ;  /* 0x000000012a00780c */ /* 0x040fe20003f66270 */
[----:B------:R-:W2:Y:S01]  /*c260*/  LDL.LU R227, [R1+0x10] ;  /* 0x0000100001e37983 */ /* 0x000ea20000300800 */
[----:B------:R-:W-:Y:S01]  /*c270*/  ISETP.GE.AND P2, PT, R42, 0x9, PT ;  /* 0x000000092a00780c */ /* 0x000fe20003f46270 */
[----:B------:R-:W-:Y:S01]  /*c280*/  FMUL R225, R225, UR20 ;  /* 0x00000014e1e17c20 */ /* 0x000fe20008400000 */
[C---:B------:R-:W-:Y:S01]  /*c290*/  ISETP.LT.OR P0, PT, R41.reuse, 0x1, !P3 ;  /* 0x000000012900780c */ /* 0x040fe20005f01670 */
[----:B------:R-:W-:Y:S01]  /*c2a0*/  FMUL R226, R226, UR20 ;  /* 0x00000014e2e27c20 */ /* 0x000fe20008400000 */
[----:B------:R-:W-:Y:S01]  /*c2b0*/  ISETP.LT.OR P1, PT, R41, 0x2, !P3 ;  /* 0x000000022900780c */ /* 0x000fe20005f21670 */
[----:B------:R-:W-:Y:S01]  /*c2c0*/  FMUL R223, R223, UR20 ;  /* 0x00000014dfdf7c20 */ /* 0x000fe20008400000 */
[----:B------:R-:W-:Y:S01]  /*c2d0*/  ISETP.LT.OR P6, PT, R41, 0x2, !P2 ;  /* 0x000000022900780c */ /* 0x000fe200057c1670 */
[----:B------:R-:W-:Y:S01]  /*c2e0*/  FMUL R224, R224, UR20 ;  /* 0x00000014e0e07c20 */ /* 0x000fe20008400000 */
[----:B------:R-:W-:-:S02]  /*c2f0*/  F2FP.SATFINITE.E5M2.F32.PACK_AB_MERGE_C R33, RZ, R226, RZ ;  /* 0x000000e2ff21723e */ /* 0x000fc400048060ff */
[----:B------:R-:W-:Y:S01]  /*c300*/  F2FP.SATFINITE.E5M2.F32.PACK_AB_MERGE_C R225, RZ, R225, RZ ;  /* 0x000000e1ffe1723e */ /* 0x000fe200048060ff */
[----:B------:R-:W-:Y:S01]  /*c310*/  FMUL R222, R222, UR20 ;  /* 0x00000014dede7c20 */ /* 0x000fe20008400000 */
[----:B------:R-:W-:Y:S01]  /*c320*/  ISETP.LT.OR P5, PT, R41, 0x1, !P2 ;  /* 0x000000012900780c */ /* 0x000fe200057a1670 */
[----:B------:R-:W-:Y:S01]  /*c330*/  FMUL R221, R221, UR20 ;  /* 0x00000014dddd7c20 */ /* 0x000fe20008400000 */
[----:B------:R-:W-:Y:S01]  /*c340*/  F2FP.SATFINITE.E5M2.F32.PACK_AB_MERGE_C R223, RZ, R223, RZ ;  /* 0x000000dfffdf723e */ /* 0x000fe200048060ff */
[----:B------:R0:W-:Y:S01]  /*c350*/  @!P0 STG.E.U8 desc[UR16][R24.64], R33 ;  /* 0x0000002118008986 */ /* 0x0001e2000c101110 */
[----:B------:R-:W-:-:S03]  /*c360*/  ISETP.LT.OR P0, PT, R41, 0x9, !P3 ;  /* 0x000000092900780c */ /* 0x000fc60005f01670 */
[----:B------:R-:W-:Y:S01]  /*c370*/  @!P1 STG.E.U8 desc[UR16][R24.64+0x1], R225 ;  /* 0x000001e118009986 */ /* 0x000fe2000c101110 */
[----:B------:R-:W-:-:S03]  /*c380*/  ISETP.LT.OR P1, PT, R41, 0xa, !P3 ;  /* 0x0000000a2900780c */ /* 0x000fc60005f21670 */
[----:B------:R-:W-:Y:S01]  /*c390*/  @!P6 STG.E.U8 desc[UR16][R26.64+0x1], R223 ;  /* 0x000001df1a00e986 */ /* 0x000fe2000c101110 */
[----:B------:R-:W-:Y:S01]  /*c3a0*/  ISETP.LT.OR P6, PT, R41, 0xa, !P2 ;  /* 0x0000000a2900780c */ /* 0x000fe200057c1670 */
[----:B------:R-:W-:Y:S01]  /*c3b0*/  FMUL R219, R219, UR20 ;  /* 0x00000014dbdb7c20 */ /* 0x000fe20008400000 */
[----:B------:R-:W-:Y:S01]  /*c3c0*/  F2FP.SATFINITE.E5M2.F32.PACK_AB_MERGE_C R35, RZ, R224, RZ ;  /* 0x000000e0ff23723e */ /* 0x000fe200048060ff */
[----:B------:R-:W-:Y:S01]  /*c3d0*/  FMUL R220, R220, UR20 ;  /* 0x00000014dcdc7c20 */ /* 0x000fe20008400000 */
[----:B0-----:R-:W-:Y:S01]  /*c3e0*/  F2FP.SATFINITE.E5M2.F32.PACK_AB_MERGE_C R33, RZ, R222, RZ ;  /* 0x000000deff21723e */ /* 0x001fe200048060ff */
[----:B------:R-:W-:Y:S01]  /*c3f0*/  FMUL R218, R218, UR20 ;  /* 0x00000014dada7c20 */ /* 0x000fe20008400000 */
[----:B------:R-:W-:Y:S01]  /*c400*/  F2FP.SATFINITE.E5M2.F32.PACK_AB_MERGE_C R221, RZ, R221, RZ ;  /* 0x000000ddffdd723e */ /* 0x000fe200048060ff */
[----:B------:R0:W-:Y:S01]  /*c410*/  @!P5 STG.E.U8 desc[UR16][R26.64], R35 ;  /* 0x000000231a00d986 */ /* 0x0001e2000c101110 */
[C---:B------:R-:W-:Y:S02]  /*c420*/  ISETP.LT.OR P5, PT, R41.reuse, 0x9, !P2 ;  /* 0x000000092900780c */ /* 0x040fe400057a1670 */
        /* <DEDUP_REMOVED lines=8> */
[----:B0-----:R-:W-:Y:S01]  /*c4b0*/  F2FP.SATFINITE.E5M2.F32.PACK_AB_MERGE_C R35, RZ, R220, RZ ;  /* 0x000000dcff23723e */ /* 0x001fe200048060ff */
[----:B------:R-:W-:Y:S01]  /*c4c0*/  FMUL R215, R215, UR20 ;  /* 0x00000014d7d77c20 */ /* 0x000fe20008400000 */
[----:B------:R-:W4:Y:S01]  /*c4d0*/  LDL.LU R226, [R1+0xc] ;  /* 0x00000c0001e27983 */ /* 0x000f220000300800 */
[----:B-1----:R-:W-:Y:S02]  /*c4e0*/  F2FP.SATFINITE.E5M2.F32.PACK_AB_MERGE_C R33, RZ, R218, RZ ;  /* 0x000000daff21723e */ /* 0x002fe400048060ff */
[----:B------:R-:W-:Y:S01]  /*c4f0*/  F2FP.SATFINITE.E5M2.F32.PACK_AB_MERGE_C R217, RZ, R217, RZ ;  /* 0x000000d9ffd9723e */ /* 0x000fe200048060ff */
[----:B------:R0:W-:Y:S01]  /*c500*/  @!P5 STG.E.U8 desc[UR16][R26.64+0x8], R35 ;  /* 0x000008231a00d986 */ /* 0x0001e2000c101110 */
[----:B------:R-:W-:-:S02]  /*c510*/  ISETP.LT.OR P5, PT, R41, 0x11, !P2 ;  /* 0x000000112900780c */ /* 0x000fc400057a1670 */
[----:B------:R-:W-:Y:S01]  /*c520*/  F2FP.SATFINITE.E5M2.F32.PACK_AB_MERGE_C R215, RZ, R215, RZ ;  /* 0x000000d7ffd7723e */ /* 0x000fe200048060ff */
[----:B------:R-:W3:Y:S01]  /*c530*/  LDL.LU R224, [R1+0x8] ;  /* 0x0000080001e07983 */ /* 0x000ee20000300800 */
[----:B------:R-:W-:-:S03]  /*c540*/  FMUL R216, R216, UR20 ;  /* 0x00000014d8d87c20 */ /* 0x000fc60008400000 */
[----:B------:R-:W4:Y:S04]  /*c550*/  LDL.LU R225, [R1+0x4] ;  /* 0x0000040001e17983 */ /* 0x000f280000300800 */
[----:B------:R-:W3:Y:S01]  /*c560*/  LDL.LU R223, [R1] ;  /* 0x0000000001df7983 */ /* 0x000ee20000300800 */
[----:B0-----:R-:W-:Y:S01]  /*c570*/  F2FP.SATFINITE.E5M2.F32.PACK_AB_MERGE_C R35, RZ, R216, RZ ;  /* 0x000000d8ff23723e */ /* 0x001fe200048060ff */
[----:B------:R-:W-:Y:S01]  /*c580*/  FMUL R214, R214, UR20 ;  /* 0x00000014d6d67c20 */ /* 0x000fe20008400000 */
[----:B------:R-:W-:Y:S01]  /*c590*/  FMUL R213, R213, UR20 ;  /* 0x00000014d5d57c20 */ /* 0x000fe20008400000 */
[----:B------:R0:W-:Y:S01]  /*c5a0*/  @!P0 STG.E.U8 desc[UR16][R24.64+0x10], R33 ;  /* 0x0000102118008986 */ /* 0x0001e2000c101110 */
[----:B------:R-:W-:Y:S01]  /*c5b0*/  ISETP.LT.OR P0, PT, R41, 0x19, !P3 ;  /* 0x000000192900780c */ /* 0x000fe20005f01670 */
[----:B------:R-:W-:Y:S01]  /*c5c0*/  FMUL R211, R211, UR20 ;  /* 0x00000014d3d37c20 */ /* 0x000fe20008400000 */
[----:B------:R-:W-:Y:S01]  /*c5d0*/  FMUL R212, R212, UR20 ;  /* 0x00000014d4d47c20 */ /* 0x000fe20008400000 */
[----:B------:R-:W-:Y:S01]  /*c5e0*/  @!P1 STG.E.U8 desc[UR16][R24.64+0x11], R217 ;  /* 0x000011d918009986 */ /* 0x000fe2000c101110 */
[C---:B------:R-:W-:Y:S01]  /*c5f0*/  ISETP.LT.OR P1, PT, R41.reuse, 0x1a, !P3 ;  /* 0x0000001a2900780c */ /* 0x040fe20005f21670 */
[----:B------:R-:W-:Y:S01]  /*c600*/  FMUL R210, R210, UR20 ;  /* 0x00000014d2d27c20 */ /* 0x000fe20008400000 */
[----:B------:R-:W-:Y:S01]  /*c610*/  F2FP.SATFINITE.E5M2.F32.PACK_AB_MERGE_C R213, RZ, R213, RZ ;  /* 0x000000d5ffd5723e */ /* 0x000fe200048060ff */
[----:B------:R-:W-:Y:S01]  /*c620*/  @!P6 STG.E.U8 desc[UR16][R26.64+0x11], R215 ;  /* 0x000011d71a00e986 */ /* 0x000fe2000c101110 */
[----:B------:R-:W-:Y:S01]  /*c630*/  ISETP.LT.OR P6, PT, R41, 0x1a, !P2 ;  /* 0x0000001a2900780c */ /* 0x000fe200057c1670 */
[----:B------:R-:W-:Y:S01]  /*c640*/  FMUL R209, R209, UR20 ;  /* 0x00000014d1d17c20 */ /* 0x000fe20008400000 */
[----:B------:R-:W-:Y:S01]  /*c650*/  F2FP.SATFINITE.E5M2.F32.PACK_AB_MERGE_C R211, RZ, R211, RZ ;  /* 0x000000d3ffd3723e */ /* 0x000fe200048060ff */
[----:B------:R1:W-:Y:S01]  /*c660*/  @!P5 STG.E.U8 desc[UR16][R26.64+0x10], R35 ;  /* 0x000010231a00d986 */ /* 0x0003e2000c101110 */
[----:B0-----:R-:W-:Y:S01]  /*c670*/  F2FP.SATFINITE.E5M2.F32.PACK_AB_MERGE_C R33, RZ, R214, RZ ;  /* 0x000000d6ff21723e */ /* 0x001fe200048060ff */
[----:B------:R-:W-:Y:S01]  /*c680*/  FMUL R207, R207, UR20 ;  /* 0x00000014cfcf7c20 */ /* 0x000fe20008400000 */
[C---:B------:R-:W-:Y:S01]  /*c690*/  ISETP.LT.OR P5, PT, R41.reuse, 0x19, !P2 ;  /* 0x000000192900780c */ /* 0x040fe200057a1670 */
[----:B------:R-:W-:Y:S01]  /*c6a0*/  FMUL R208, R208, UR20 ;  /* 0x00000014d0d07c20 */ /* 0x000fe20008400000 */
[----:B------:R-:W-:Y:S01]  /*c6b0*/  F2FP.SATFINITE.E5M2.F32.PACK_AB_MERGE_C R209, RZ, R209, RZ ;  /* 0x000000d1ffd1723e */ /* 0x000fe200048060ff */
[----:B------:R0:W-:Y:S01]  /*c6c0*/  @!P0 STG.E.U8 desc[UR16][R24.64+0x18], R33 ;  /* 0x0000182118008986 */ /* 0x0001e2000c101110 */
[C---:B------:R-:W-:Y:S01]  /*c6d0*/  ISETP.LT.OR P0, PT, R41.reuse, 0x21, !P3 ;  /* 0x000000212900780c */ /* 0x040fe20005f01670 */
[----:B------:R-:W-:Y:S01]  /*c6e0*/  FMUL R206, R206, UR20 ;  /* 0x00000014cece7c20 */ /* 0x000fe20008400000 */
[----:B------:R-:W-:Y:S01]  /*c6f0*/  F2FP.SATFINITE.E5M2.F32.PACK_AB_MERGE_C R207, RZ, R207, RZ ;  /* 0x000000cfffcf723e */ /* 0x000fe200048060ff */
[----:B------:R-:W-:Y:S01]  /*c700*/  @!P1 STG.E.U8 desc[UR16][R24.64+0x19], R213 ;  /* 0x000019d518009986 */ /* 0x000fe2000c101110 */
[----:B------:R-:W-:Y:S01]  /*c710*/  ISETP.LT.OR P1, PT, R41, 0x22, !P3 ;  /* 0x000000222900780c */ /* 0x000fe20005f21670 */
[----:B------:R-:W-:Y:S01]  /*c720*/  FMUL R205, R205, UR20 ;  /* 0x00000014cdcd7c20 */ /* 0x000fe20008400000 */
[----:B-1----:R-:W-:Y:S01]  /*c730*/  F2FP.SATFINITE.E5M2.F32.PACK_AB_MERGE_C R35, RZ, R212, RZ ;  /* 0x000000d4ff23723e */ /* 0x002fe200048060ff */
        /* <DEDUP_REMOVED lines=11> */
[----:B------:R-:W-:Y:S01]  /*c7f0*/  ISETP.LT.OR P0, PT, R41, 0x29, !P3 ;  /* 0x000000292900780c */ /* 0x000fe20005f01670 */
[----:B------:R-:W-:Y:S01]  /*c800*/  FMUL R201, R201, UR20 ;  /* 0x00000014c9c97c20 */ /* 0x000fe20008400000 */
[----:B------:R-:W-:Y:S01]  /*c810*/  FMUL R199, R199, UR20 ;  /* 0x00000014c7c77c20 */ /* 0x000fe20008400000 */
[----:B------:R-:W-:Y:S01]  /*c820*/  @!P1 STG.E.U8 desc[UR16][R24.64+0x21], R209 ;  /* 0x000021d118009986 */ /* 0x000fe2000c101110 */
[C---:B------:R-:W-:Y:S01]  /*c830*/  ISETP.LT.OR P1, PT, R41.reuse, 0x2a, !P3 ;  /* 0x0000002a2900780c */ /* 0x040fe20005f21670 */
        /* <DEDUP_REMOVED lines=9> */
[----:B------:R-:W-:Y:S01]  /*c8d0*/  ISETP.LT.OR P5, PT, R41, 0x29, !P2 ;  /* 0x000000292900780c */ /* 0x000fe200057a1670 */
[----:B------:R-:W-:Y:S01]  /*c8e0*/  FMUL R195, R195, UR20 ;  /* 0x00000014c3c37c20 */ /* 0x000fe20008400000 */
[----:B------:R-:W-:Y:S01]  /*c8f0*/  F2FP.SATFINITE.E5M2.F32.PACK_AB_MERGE_C R199, RZ, R199, RZ ;  /* 0x000000c7ffc7723e */ /* 0x000fe200048060ff */
[----:B------:R0:W-:Y:S01]  /*c900*/  @!P0 STG.E.U8 desc[UR16][R24.64+0x28], R33 ;  /* 0x0000282118008986 */ /* 0x0001e2000c101110 */
[C---:B------:R-:W-:Y:S01]  /*c910*/  ISETP.LT.OR P0, PT, R41.reuse, 0x31, !P3 ;  /* 0x000000312900780c */ /* 0x040fe20005f01670 */
[----:B------:R-:W-:Y:S01]  /*c920*/  FMUL R196, R196, UR20 ;  /* 0x00000014c4c47c20 */ /* 0x000fe20008400000 */
[----:B------:R-:W-:Y:S01]  /*c930*/  F2FP.SATFINITE.E5M2.F32.PACK_AB_MERGE_C R197, RZ, R197, RZ ;  /* 0x000000c5ffc5723e */ /* 0x000fe200048060ff */
        /* <DEDUP_REMOVED lines=59> */
[C---:B------:R-:W-:Y:S01]  /*ccf0*/  ISETP.LT.OR P6, PT, R41.reuse, 0x4a, !P2 ;  /* 0x0000004a2900780c */ /* 0x040fe200057c1670 */
        /* <DEDUP_REMOVED lines=57> */
[----:B------:R-:W-:Y:S01]  /*d090*/  ISETP.LT.OR P5, PT, R41, 0x61, !P3 ;  /* 0x000000612900780c */ /* 0x000fe20005fa1670 */
[----:B------:R-:W-:Y:S01]  /*d0a0*/  FMUL R161, R161, UR20 ;  /* 0x00000014a1a17c20 */ /* 0x000fe20008400000 */
[----:B0-----:R-:W-:Y:S01]  /*d0b0*/  F2FP.SATFINITE.E5M2.F32.PACK_AB_MERGE_C R33, RZ, R178, RZ ;  /* 0x000000b2ff21723e */ /* 0x001fe200048060ff */
[----:B------:R-:W-:Y:S01]  /*d0c0*/  FMUL R160, R160, UR20 ;  /* 0x00000014a0a07c20 */ /* 0x000fe20008400000 */
[----:B------:R-:W-:Y:S01]  /*d0d0*/  FMUL R159, R159, UR20 ;  /* 0x000000149f9f7c20 */ /* 0x000fe20008400000 */
[----:B------:R-:W-:Y:S01]  /*d0e0*/  FMUL R157, R157, UR20 ;  /* 0x000000149d9d7c20 */ /* 0x000fe20008400000 */
[----:B------:R-:W-:Y:S01]  /*d0f0*/  F2FP.SATFINITE.E5M2.F32.PACK_AB_MERGE_C R161, RZ, R161, RZ ;  /* 0x000000a1ffa1723e */ /* 0x000fe200048060ff */
[----:B------:R-:W-:Y:S01]  /*d100*/  FMUL R158, R158, UR20 ;  /* 0x000000149e9e7c20 */ /* 0x000fe20008400000 */
[----:B------:R-:W-:Y:S01]  /*d110*/  FMUL R156, R156, UR20 ;  /* 0x000000149c9c7c20 */ /* 0x000fe20008400000 */
[----:B------:R-:W-:Y:S01]  /*d120*/  @!P6 STG.E.U8 desc[UR16][R24.64+0x61], R177 ;  /* 0x000061b11800e986 */ /* 0x000fe2000c101110 */
[----:B------:R-:W-:Y:S01]  /*d130*/  ISETP.LT.OR P6, PT, R41, 0x69, !P3 ;  /* 0x000000692900780c */ /* 0x000fe20005fc1670 */
[----:B------:R-:W-:Y:S01]  /*d140*/  FMUL R155, R155, UR20 ;  /* 0x000000149b9b7c20 */ /* 0x000fe20008400000 */
[----:B-1----:R-:W-:Y:S01]  /*d150*/  F2FP.SATFINITE.E5M2.F32.PACK_AB_MERGE_C R35, RZ, R176, RZ ;  /* 0x000000b0ff23723e */ /* 0x002fe200048060ff */
[----:B------:R0:W-:Y:S01]  /*d160*/  @!P5 STG.E.U8 desc[UR16][R24.64+0x60], R33 ;  /* 0x000060211800d986 */ /* 0x0001e2000c101110 */
        /* <DEDUP_REMOVED lines=16> */
[----:B-1----:R-:W-:Y:S01]  /*d270*/  F2FP.SATFINITE.E5M2.F32.PACK_AB_MERGE_C R35, RZ, R170, RZ ;  /* 0x000000aaff23723e */ /* 0x002fe200048060ff */
[----:B------:R-:W-:Y:S01]  /*d280*/  @!P0 STG.E.U8 desc[UR16][R24.64+0x69], R173 ;  /* 0x000069ad18008986 */ /* 0x000fe2000c101110 */
        /* <DEDUP_REMOVED lines=12> */
[----:B------:R-:W-:Y:S01]  /*d350*/  ISETP.LT.OR P6, PT, R41, 0x79, !P3 ;  /* 0x000000792900780c */ /* 0x000fe20005fc1670 */
[----:B------:R-:W-:Y:S01]  /*d360*/  FMUL R17, R17, UR20 ;  /* 0x0000001411117c20 */ /* 0x000fe20008400000 */
[----:B------:R-:W-:Y:S01]  /*d370*/  ISETP.LT.OR P3, PT, R41, 0x7a, !P3 ;  /* 0x0000007a2900780c */ /* 0x000fe20005f61670 */
[----:B------:R-:W-:Y:S01]  /*d380*/  @!P0 STG.E.U8 desc[UR16][R24.64+0x71], R169 ;  /* 0x000071a918008986 */ /* 0x000fe2000c101110 */
[----:B0-----:R-:W-:Y:S01]  /*d390*/  F2FP.SATFINITE.E5M2.F32.PACK_AB_MERGE_C R33, RZ, R168, RZ ;  /* 0x000000a8ff21723e */ /* 0x001fe200048060ff */
[----:B------:R-:W-:Y:S01]  /*d3a0*/  FMUL R18, R18, UR20 ;  /* 0x0000001412127c20 */ /* 0x000fe20008400000 */
[----:B------:R-:W-:Y:S01]  /*d3b0*/  ISETP.GE.AND P0, PT, R42, 0x89, PT ;  /* 0x000000892a00780c */ /* 0x000fe20003f06270 */
[----:B------:R-:W-:Y:S01]  /*d3c0*/  FMUL R16, R16, UR20 ;  /* 0x0000001410107c20 */ /* 0x000fe20008400000 */
[----:B------:R-:W-:Y:S01]  /*d3d0*/  F2FP.SATFINITE.E5M2.F32.PACK_AB_MERGE_C R21, RZ, R21, RZ ;  /* 0x00000015ff15723e */ /* 0x000fe200048060ff */
[----:B------:R0:W-:Y:S01]  /*d3e0*/  @!P1 STG.E.U8 desc[UR16][R26.64+0x70], R33 ;  /* 0x000070211a009986 */ /* 0x0001e2000c101110 */
[----:B------:R-:W-:Y:S01]  /*d3f0*/  ISETP.GE.AND P1, PT, R42, 0x81, PT ;  /* 0x000000812a00780c */ /* 0x000fe20003f26270 */
[----:B------:R-:W-:Y:S01]  /*d400*/  FMUL R15, R15, UR20 ;  /* 0x000000140f0f7c20 */ /* 0x000fe20008400000 */
[----:B-1----:R-:W-:Y:S01]  /*d410*/  F2FP.SATFINITE.E5M2.F32.PACK_AB_MERGE_C R35, RZ, R166, RZ ;  /* 0x000000a6ff23723e */ /* 0x002fe200048060ff */
[----:B------:R-:W-:Y:S01]  /*d420*/  @!P5 STG.E.U8 desc[UR16][R26.64+0x71], R167 ;  /* 0x000071a71a00d986 */ /* 0x000fe2000c101110 */
[----:B------:R-:W-:Y:S01]  /*d430*/  ISETP.LT.OR P5, PT, R41, 0x79, !P2 ;  /* 0x000000792900780c */ /* 0x000fe200057a1670 */
[----:B------:R-:W-:Y:S01]  /*d440*/  FMUL R13, R13, UR20 ;  /* 0x000000140d0d7c20 */ /* 0x000fe20008400000 */
[C---:B------:R-:W-:Y:S01]  /*d450*/  ISETP.LT.OR P2, PT, R41.reuse, 0x7a, !P2 ;  /* 0x0000007a2900780c */ /* 0x040fe20005741670 */
        /* <DEDUP_REMOVED lines=9> */
[----:B------:R-:W-:Y:S01]  /*d4f0*/  F2FP.SATFINITE.E5M2.F32.PACK_AB_MERGE_C R17, RZ, R17, RZ ;  /* 0x00000011ff11723e */ /* 0x000fe200048060ff */
[----:B------:R-:W-:Y:S01]  /*d500*/  @!P5 STG.E.U8 desc[UR16][R26.64+0x78], R37 ;  /* 0x000078251a00d986 */ /* 0x000fe2000c101110 */
[----:B------:R-:W-:Y:S01]  /*d510*/  ISETP.LT.OR P5, PT, R41, 0x1, !P0 ;  /* 0x000000012900780c */ /* 0x000fe200047a1670 */
[----:B------:R-:W-:Y:S01]  /*d520*/  FMUL R9, R9, UR20 ;  /* 0x0000001409097c20 */ /* 0x000fe20008400000 */
[----:B------:R-:W-:Y:S01]  /*d530*/  F2FP.SATFINITE.E5M2.F32.PACK_AB_MERGE_C R15, RZ, R15, RZ ;  /* 0x0000000fff0f723e */ /* 0x000fe200048060ff */
[----:B------:R0:W-:Y:S01]  /*d540*/  @!P2 STG.E.U8 desc[UR16][R26.64+0x79], R163 ;  /* 0x000079a31a00a986 */ /* 0x0001e2000c101110 */
[C---:B------:R-:W-:Y:S01]  /*d550*/  ISETP.LT.OR P2, PT, R41.reuse, 0xa, !P1 ;  /* 0x0000000a2900780c */ /* 0x040fe20004f41670 */
        /* <DEDUP_REMOVED lines=9> */
[----:B------:R-:W-:Y:S01]  /*d5f0*/  F2FP.SATFINITE.E5M2.F32.PACK_AB_MERGE_C R11, RZ, R11, RZ ;  /* 0x0000000bff0b723e */ /* 0x000fe200048060ff */
[----:B------:R2:W-:Y:S01]  /*d600*/  @!P5 STG.E.U8 desc[UR16][R30.64], R33 ;  /* 0x000000211e00d986 */ /* 0x0005e2000c101110 */
[----:B------:R-:W-:Y:S01]  /*d610*/  ISETP.LT.OR P5, PT, R41, 0x9, !P0 ;  /* 0x000000092900780c */ /* 0x000fe200047a1670 */
[----:B------:R-:W-:Y:S01]  /*d620*/  FMUL R5, R5, UR20 ;  /* 0x0000001405057c20 */ /* 0x000fe20008400000 */
[----:B0-----:R-:W-:Y:S01]  /*d630*/  F2FP.SATFINITE.E5M2.F32.PACK_AB_MERGE_C R27, RZ, R156, RZ ;  /* 0x0000009cff1b723e */ /* 0x001fe200048060ff */
[----:B-----5:R-:W-:Y:S01]  /*d640*/  FMUL R0, R0, UR20 ;  /* 0x0000001400007c20 */ /* 0x020fe20008400000 */
[----:B------:R-:W-:Y:S01]  /*d650*/  F2FP.SATFINITE.E5M2.F32.PACK_AB_MERGE_C R9, RZ, R9, RZ ;  /* 0x00000009ff09723e */ /* 0x000fe200048060ff */
[----:B------:R-:W-:Y:S01]  /*d660*/  FMUL R6, R6, UR20 ;  /* 0x0000001406067c20 */ /* 0x000fe20008400000 */
[----:B------:R-:W-:Y:S01]  /*d670*/  F2FP.SATFINITE.E5M2.F32.PACK_AB_MERGE_C R7, RZ, R7, RZ ;  /* 0x00000007ff07723e */ /* 0x000fe200048060ff */
[----:B------:R-:W4:Y:S01]  /*d680*/  LDL.LU R221, [R1+0x14] ;  /* 0x0000140001dd7983 */ /* 0x000f220000300800 */
[----:B-1----:R-:W-:Y:S01]  /*d690*/  F2FP.SATFINITE.E5M2.F32.PACK_AB_MERGE_C R25, RZ, R158, RZ ;  /* 0x0000009eff19723e */ /* 0x002fe200048060ff */
[----:B------:R-:W-:Y:S01]  /*d6a0*/  FMUL R2, R2, UR20 ;  /* 0x0000001402027c20 */ /* 0x000fe20008400000 */
[----:B------:R-:W-:Y:S01]  /*d6b0*/  F2FP.SATFINITE.E5M2.F32.PACK_AB_MERGE_C R5, RZ, R5, RZ ;  /* 0x00000005ff05723e */ /* 0x000fe200048060ff */
[----:B------:R-:W-:Y:S01]  /*d6c0*/  @!P6 STG.E.U8 desc[UR16][R30.64+0x1], R159 ;  /* 0x0000019f1e00e986 */ /* 0x000fe2000c101110 */
[----:B------:R-:W-:Y:S01]  /*d6d0*/  ISETP.LT.OR P6, PT, R41, 0xa, !P0 ;  /* 0x0000000a2900780c */ /* 0x000fe200047c1670 */
[----:B------:R-:W-:Y:S01]  /*d6e0*/  FMUL R3, R3, UR20 ;  /* 0x0000001403037c20 */ /* 0x000fe20008400000 */
[----:B--2---:R-:W-:Y:S01]  /*d6f0*/  F2FP.SATFINITE.E5M2.F32.PACK_AB_MERGE_C R33, RZ, R152, RZ ;  /* 0x00000098ff21723e */ /* 0x004fe200048060ff */
[----:B------:R-:W-:Y:S01]  /*d700*/  @!P2 STG.E.U8 desc[UR16][R28.64+0x9], R157 ;  /* 0x0000099d1c00a986 */ /* 0x000fe2000c101110 */
[----:B------:R-:W-:Y:S01]  /*d710*/  ISETP.LT.OR P2, PT, R41, 0x12, !P1 ;  /* 0x000000122900780c */ /* 0x000fe20004f41670 */
[----:B------:R-:W-:-:S02]  /*d720*/  FMUL R4, R4, UR20 ;  /* 0x0000001404047c20 */ /* 0x000fc40008400000 */
[----:B------:R0:W-:Y:S01]  /*d730*/  @!P3 STG.E.U8 desc[UR16][R28.64+0x8], R25 ;  /* 0x000008191c00b986 */ /* 0x0001e2000c101110 */
[----:B------:R-:W-:-:S03]  /*d740*/  ISETP.LT.OR P3, PT, R41, 0x11, !P1 ;  /* 0x000000112900780c */ /* 0x000fc60004f61670 */
[----:B------:R1:W-:Y:S01]  /*d750*/  @!P5 STG.E.U8 desc[UR16][R30.64+0x8], R27 ;  /* 0x0000081b1e00d986 */ /* 0x0003e2000c101110 */
[----:B------:R-:W-:-:S03]  /*d760*/  ISETP.LT.OR P5, PT, R41, 0x11, !P0 ;  /* 0x000000112900780c */ /* 0x000fc600047a1670 */
[----:B------:R-:W-:Y:S01]  /*d770*/  @!P6 STG.E.U8 desc[UR16][R30.64+0x9], R155 ;  /* 0x0000099b1e00e986 */ /* 0x000fe2000c101110 */
[----:B------:R-:W-:-:S03]  /*d780*/  ISETP.LT.OR P6, PT, R41, 0x12, !P0 ;  /* 0x000000122900780c */ /* 0x000fc600047c1670 */
[----:B------:R-:W-:Y:S01]  /*d790*/  @!P2 STG.E.U8 desc[UR16][R28.64+0x11], R153 ;  /* 0x000011991c00a986 */ /* 0x000fe2000c101110 */
[----:B------:R-:W-:Y:S02]  /*d7a0*/  ISETP.LT.OR P2, PT, R41, 0x1a, !P1 ;  /* 0x0000001a2900780c */ /* 0x000fe40004f41670 */
[----:B0-----:R-:W-:Y:S01]  /*d7b0*/  F2FP.SATFINITE.E5M2.F32.PACK_AB_MERGE_C R25, RZ, R154, RZ ;  /* 0x0000009aff19723e */ /* 0x001fe200048060ff */
[----:B------:R-:W2:Y:S01]  /*d7c0*/  LDL.LU R220, [R1+0x18] ;  /* 0x0000180001dc7983 */ /* 0x000ea20000300800 */
[----:B-1----:R-:W-:-:S03]  /*d7d0*/  F2FP.SATFINITE.E5M2.F32.PACK_AB_MERGE_C R27, RZ, R20, RZ ;  /* 0x00000014ff1b723e */ /* 0x002fc600048060ff */
[----:B------:R0:W-:Y:S01]  /*d7e0*/  @!P3 STG.E.U8 desc[UR16][R28.64+0x10], R25 ;  /* 0x000010191c00b986 */ /* 0x0001e2000c101110 */
[----:B------:R-:W-:-:S03]  /*d7f0*/  ISETP.LT.OR P3, PT, R41, 0x19, !P1 ;  /* 0x000000192900780c */ /* 0x000fc60004f61670 */
[----:B------:R-:W-:Y:S01]  /*d800*/  @!P5 STG.E.U8 desc[UR16][R30.64+0x10], R33 ;  /* 0x000010211e00d986 */ /* 0x000fe2000c101110 */
[----:B------:R-:W-:-:S03]  /*d810*/  ISETP.LT.OR P5, PT, R41, 0x19, !P0 ;  /* 0x000000192900780c */ /* 0x000fc600047a1670 */
[----:B------:R1:W-:Y:S01]  /*d820*/  @!P6 STG.E.U8 desc[UR16][R30.64+0x11], R23 ;  /* 0x000011171e00e986 */ /* 0x0003e2000c101110 */
[----:B------:R-:W-:-:S03]  /*d830*/  ISETP.LT.OR P6, PT, R41, 0x1a, !P0 ;  /* 0x0000001a2900780c */ /* 0x000fc600047c1670 */
[----:B------:R3:W-:Y:S01]  /*d840*/  @!P2 STG.E.U8 desc[UR16][R28.64+0x19], R21 ;  /* 0x000019151c00a986 */ /* 0x0007e2000c101110 */
[C---:B------:R-:W-:Y:S02]  /*d850*/  ISETP.LT.OR P2, PT, R41.reuse, 0x22, !P1 ;  /* 0x000000222900780c */ /* 0x040fe40004f41670 */
[----:B0-----:R-:W-:Y:S01]  /*d860*/  F2FP.SATFINITE.E5M2.F32.PACK_AB_MERGE_C R25, RZ, R22, RZ ;  /* 0x00000016ff19723e */ /* 0x001fe200048060ff */
[----:B------:R-:W2:Y:S04]  /*d870*/  LDL.LU R222, [R1+0x1c] ;  /* 0x00001c0001de7983 */ /* 0x000ea80000300800 */
[----:B------:R-:W-:Y:S01]  /*d880*/  @!P3 STG.E.U8 desc[UR16][R28.64+0x18], R25 ;  /* 0x000018191c00b986 */ /* 0x000fe2000c101110 */
[C---:B------:R-:W-:Y:S02]  /*d890*/  ISETP.LT.OR P3, PT, R41.reuse, 0x21, !P1 ;  /* 0x000000212900780c */ /* 0x040fe40004f61670 */
[----:B-1----:R-:W-:Y:S01]  /*d8a0*/  F2FP.SATFINITE.E5M2.F32.PACK_AB_MERGE_C R23, RZ, R18, RZ ;  /* 0x00000012ff17723e */ /* 0x002fe200048060ff */
[----:B------:R-:W-:Y:S01]  /*d8b0*/  @!P5 STG.E.U8 desc[UR16][R30.64+0x18], R27 ;  /* 0x0000181b1e00d986 */ /* 0x000fe2000c101110 */
[----:B------:R-:W-:-:S02]  /*d8c0*/  ISETP.LT.OR P5, PT, R41, 0x21, !P0 ;  /* 0x000000212900780c */ /* 0x000fc400047a1670 */
[----:B---3--:R-:W-:Y:S01]  /*d8d0*/  F2FP.SATFINITE.E5M2.F32.PACK_AB_MERGE_C R21, RZ, R16, RZ ;  /* 0x00000010ff15723e */ /* 0x008fe200048060ff */
[----:B------:R0:W-:Y:S01]  /*d8e0*/  @!P6 STG.E.U8 desc[UR16][R30.64+0x19], R19 ;  /* 0x000019131e00e986 */ /* 0x0001e2000c101110 */
[----:B------:R-:W-:-:S03]  /*d8f0*/  ISETP.LT.OR P6, PT, R41, 0x22, !P0 ;  /* 0x000000222900780c */ /* 0x000fc600047c1670 */
[----:B------:R1:W-:Y:S01]  /*d900*/  @!P2 STG.E.U8 desc[UR16][R28.64+0x21], R17 ;  /* 0x000021111c00a986 */ /* 0x0003e2000c101110 */
[----:B------:R-:W-:-:S03]  /*d910*/  ISETP.LT.OR P2, PT, R41, 0x2a, !P1 ;  /* 0x0000002a2900780c */ /* 0x000fc60004f41670 */
[----:B------:R-:W-:Y:S01]  /*d920*/  @!P3 STG.E.U8 desc[UR16][R28.64+0x20], R23 ;  /* 0x000020171c00b986 */ /* 0x000fe2000c101110 */
[----:B------:R-:W-:-:S03]  /*d930*/  ISETP.LT.OR P3, PT, R41, 0x29, !P1 ;  /* 0x000000292900780c */ /* 0x000fc60004f61670 */
[----:B------:R-:W-:Y:S01]  /*d940*/  @!P5 STG.E.U8 desc[UR16][R30.64+0x20], R21 ;  /* 0x000020151e00d986 */ /* 0x000fe2000c101110 */
[C---:B------:R-:W-:Y:S02]  /*d950*/  ISETP.LT.OR P5, PT, R41.reuse, 0x29, !P0 ;  /* 0x000000292900780c */ /* 0x040fe400047a1670 */
[----:B0-----:R-:W-:Y:S01]  /*d960*/  F2FP.SATFINITE.E5M2.F32.PACK_AB_MERGE_C R19, RZ, R14, RZ ;  /* 0x0000000eff13723e */ /* 0x001fe200048060ff */
[----:B------:R0:W-:Y:S01]  /*d970*/  @!P6 STG.E.U8 desc[UR16][R30.64+0x21], R15 ;  /* 0x0000210f1e00e986 */ /* 0x0001e2000c101110 */
[C---:B------:R-:W-:Y:S02]  /*d980*/  ISETP.LT.OR P6, PT, R41.reuse, 0x2a, !P0 ;  /* 0x0000002a2900780c */ /* 0x040fe400047c1670 */
[----:B-1----:R-:W-:Y:S01]  /*d990*/  F2FP.SATFINITE.E5M2.F32.PACK_AB_MERGE_C R17, RZ, R12, RZ ;  /* 0x0000000cff11723e */ /* 0x002fe200048060ff */
        /* <DEDUP_REMOVED lines=15> */
[----:B0-----:R-:W-:Y:S02]  /*da90*/  F2FP.SATFINITE.E5M2.F32.PACK_AB_MERGE_C R11, RZ, R6, RZ ;  /* 0x00000006ff0b723e */ /* 0x001fe400048060ff */
[C---:B------:R-:W-:Y:S01]  /*daa0*/  ISETP.LT.OR P5, PT, R41.reuse, 0x39, !P0 ;  /* 0x000000392900780c */ /* 0x040fe200047a1670 */
[----:B------:R0:W-:Y:S01]  /*dab0*/  @!P6 STG.E.U8 desc[UR16][R30.64+0x31], R7 ;  /* 0x000031071e00e986 */ /* 0x0001e2000c101110 */
[----:B-1----:R-:W-:Y:S02]  /*dac0*/  F2FP.SATFINITE.E5M2.F32.PACK_AB_MERGE_C R9, RZ, R4, RZ ;  /* 0x00000004ff09723e */ /* 0x002fe400048060ff */
[----:B------:R-:W-:Y:S01]  /*dad0*/  ISETP.LT.OR P6, PT, R41, 0x3a, !P0 ;  /* 0x0000003a2900780c */ /* 0x000fe200047c1670 */
[----:B------:R1:W-:Y:S04]  /*dae0*/  @!P2 STG.E.U8 desc[UR16][R28.64+0x39], R5 ;  /* 0x000039051c00a986 */ /* 0x0003e8000c101110 */
[----:B------:R3:W-:Y:S01]  /*daf0*/  @!P3 STG.E.U8 desc[UR16][R28.64+0x38], R11 ;  /* 0x0000380b1c00b986 */ /* 0x0007e2000c101110 */
[----:B------:R-:W-:Y:S01]  /*db00*/  FMUL R4, R227, UR20 ;  /* 0x00000014e3047c20 */ /* 0x000fe20008400000 */
[----:B------:R-:W-:-:S02]  /*db10*/  ISETP.LT.OR P3, PT, R41, 0x41, !P1 ;  /* 0x000000412900780c */ /* 0x000fc40004f61670 */
[----:B0-----:R-:W-:Y:S02]  /*db20*/  F2FP.SATFINITE.E5M2.F32.PACK_AB_MERGE_C R7, RZ, R3, RZ ;  /* 0x00000003ff07723e */ /* 0x001fe400048060ff */
[----:B-1----:R-:W-:Y:S01]  /*db30*/  F2FP.SATFINITE.E5M2.F32.PACK_AB_MERGE_C R5, RZ, R0, RZ ;  /* 0x00000000ff05723e */ /* 0x002fe200048060ff */
[----:B------:R-:W-:Y:S01]  /*db40*/  FMUL R0, R223, UR20 ;  /* 0x00000014df007c20 */ /* 0x000fe20008400000 */
[----:B------:R-:W-:Y:S01]  /*db50*/  ISETP.LT.OR P2, PT, R41, 0x42, !P1 ;  /* 0x000000422900780c */ /* 0x000fe20004f41670 */
[----:B------:R-:W2:Y:S01]  /*db60*/  LDL.LU R223, [R1+0x20] ;  /* 0x0000200001df7983 */ /* 0x000ea20000300800 */
[----:B---3--:R-:W-:Y:S02]  /*db70*/  F2FP.SATFINITE.E5M2.F32.PACK_AB_MERGE_C R11, RZ, R2, RZ ;  /* 0x00000002ff0b723e */ /* 0x008fe400048060ff */
[----:B------:R-:W-:Y:S01]  /*db80*/  F2FP.SATFINITE.E5M2.F32.PACK_AB_MERGE_C R13, RZ, R0, RZ ;  /* 0x00000000ff0d723e */ /* 0x000fe200048060ff */
[----:B----4-:R-:W-:Y:S01]  /*db90*/  FMUL R0, R225, UR20 ;  /* 0x00000014e1007c20 */ /* 0x010fe20008400000 */
[----:B------:R-:W-:Y:S01]  /*dba0*/  FMUL R2, R224, UR20 ;  /* 0x00000014e0027c20 */ /* 0x000fe20008400000 */
[----:B------:R-:W3:Y:S04]  /*dbb0*/  LDL.LU R225, [R1+0x24] ;  /* 0x0000240001e17983 */ /* 0x000ee80000300800 */
[----:B------:R-:W4:Y:S01]  /*dbc0*/  LDL.LU R224, [R1+0x28] ;  /* 0x0000280001e07983 */ /* 0x000f220000300800 */
[----:B------:R-:W-:-:S03]  /*dbd0*/  FMUL R3, R226, UR20 ;  /* 0x00000014e2037c20 */ /* 0x000fc60008400000 */
[----:B------:R-:W4:Y:S04]  /*dbe0*/  LDL.LU R226, [R1+0x2c] ;  /* 0x00002c0001e27983 */ /* 0x000f280000300800 */
[----:B------:R-:W4:Y:S04]  /*dbf0*/  LDL.LU R227, [R1+0x30] ;  /* 0x0000300001e37983 */ /* 0x000f280000300800 */
[----:B------:R-:W-:Y:S01]  /*dc00*/  @!P5 STG.E.U8 desc[UR16][R30.64+0x38], R9 ;  /* 0x000038091e00d986 */ /* 0x000fe2000c101110 */
[----:B------:R-:W-:-:S03]  /*dc10*/  ISETP.LT.OR P5, PT, R41, 0x41, !P0 ;  /* 0x000000412900780c */ /* 0x000fc600047a1670 */
[----:B------:R0:W-:Y:S01]  /*dc20*/  @!P6 STG.E.U8 desc[UR16][R30.64+0x39], R7 ;  /* 0x000039071e00e986 */ /* 0x0001e2000c101110 */
[----:B------:R-:W-:-:S03]  /*dc30*/  ISETP.LT.OR P6, PT, R41, 0x42, !P0 ;  /* 0x000000422900780c */ /* 0x000fc600047c1670 */
[----:B------:R-:W-:Y:S01]  /*dc40*/  @!P3 STG.E.U8 desc[UR16][R28.64+0x40], R11 ;  /* 0x0000400b1c00b986 */ /* 0x000fe2000c101110 */
[----:B------:R-:W-:-:S03]  /*dc50*/  ISETP.LT.OR P3, PT, R41, 0x49, !P1 ;  /* 0x000000492900780c */ /* 0x000fc60004f61670 */
[----:B------:R1:W-:Y:S01]  /*dc60*/  @!P2 STG.E.U8 desc[UR16][R28.64+0x41], R5 ;  /* 0x000041051c00a986 */ /* 0x0003e2000c101110 */
[----:B0-----:R-:W-:-:S03]  /*dc70*/  F2FP.SATFINITE.E5M2.F32.PACK_AB_MERGE_C R7, RZ, R0, RZ ;  /* 0x00000000ff07723e */ /* 0x001fc600048060ff */
[----:B------:R-:W-:Y:S01]  /*dc80*/  @!P5 STG.E.U8 desc[UR16][R30.64+0x40], R13 ;  /* 0x0000400d1e00d986 */ /* 0x000fe2000c101110 */
[C---:B------:R-:W-:Y:S02]  /*dc90*/  ISETP.LT.OR P2, PT, R41.reuse, 0x4a, !P1 ;  /* 0x0000004a2900780c */ /* 0x040fe40004f41670 */
[----:B-1----:R-:W-:Y:S01]  /*dca0*/  F2FP.SATFINITE.E5M2.F32.PACK_AB_MERGE_C R5, RZ, R2, RZ ;  /* 0x00000002ff05723e */ /* 0x002fe200048060ff */
[----:B------:R0:W-:Y:S01]  /*dcb0*/  @!P6 STG.E.U8 desc[UR16][R30.64+0x41], R7 ;  /* 0x000041071e00e986 */ /* 0x0001e2000c101110 */
[C---:B------:R-:W-:Y:S02]  /*dcc0*/  ISETP.LT.OR P5, PT, R41.reuse, 0x49, !P0 ;  /* 0x000000492900780c */ /* 0x040fe400047a1670 */
[C---:B------:R-:W-:Y:S01]  /*dcd0*/  ISETP.LT.OR P6, PT, R41.reuse, 0x4a, !P0 ;  /* 0x0000004a2900780c */ /* 0x040fe200047c1670 */
[----:B------:R1:W-:Y:S01]  /*dce0*/  @!P3 STG.E.U8 desc[UR16][R28.64+0x48], R5 ;  /* 0x000048051c00b986 */ /* 0x0003e2000c101110 */
[----:B------:R-:W-:Y:S02]  /*dcf0*/  ISETP.LT.OR P3, PT, R41, 0x51, !P1 ;  /* 0x000000512900780c */ /* 0x000fe40004f61670 */
[----:B------:R-:W-:-:S02]  /*dd00*/  F2FP.SATFINITE.E5M2.F32.PACK_AB_MERGE_C R9, RZ, R3, RZ ;  /* 0x00000003ff09723e */ /* 0x000fc400048060ff */
[----:B------:R-:W-:-:S03]  /*dd10*/  F2FP.SATFINITE.E5M2.F32.PACK_AB_MERGE_C R11, RZ, R4, RZ ;  /* 0x00000004ff0b723e */ /* 0x000fc600048060ff */
[----:B------:R1:W-:Y:S04]  /*dd20*/  @!P2 STG.E.U8 desc[UR16][R28.64+0x49], R9 ;  /* 0x000049091c00a986 */ /* 0x0003e8000c101110 */
[----:B------:R-:W-:Y:S01]  /*dd30*/  @!P5 STG.E.U8 desc[UR16][R30.64+0x48], R11 ;  /* 0x0000480b1e00d986 */ /* 0x000fe2000c101110 */
[----:B------:R-:W-:-:S03]  /*dd40*/  FMUL R0, R221, UR20 ;  /* 0x00000014dd007c20 */ /* 0x000fc60008400000 */
[----:B------:R-:W4:Y:S02]  /*dd50*/  LDL.LU R221, [R1+0x34] ;  /* 0x0000340001dd7983 */ /* 0x000f240000300800 */
[----:B0-----:R-:W-:-:S05]  /*dd60*/  F2FP.SATFINITE.E5M2.F32.PACK_AB_MERGE_C R7, RZ, R0, RZ ;  /* 0x00000000ff07723e */ /* 0x001fca00048060ff */
[----:B------:R-:W-:Y:S01]  /*dd70*/  @!P6 STG.E.U8 desc[UR16][R30.64+0x49], R7 ;  /* 0x000049071e00e986 */ /* 0x000fe2000c101110 */
[----:B--2---:R-:W-:-:S03]  /*dd80*/  FMUL R2, R220, UR20 ;  /* 0x00000014dc027c20 */ /* 0x004fc60008400000 */
[----:B------:R-:W2:Y:S02]  /*dd90*/  LDL.LU R220, [R1+0x38] ;  /* 0x0000380001dc7983 */ /* 0x000ea40000300800 */
[----:B-1----:R-:W-:-:S05]  /*dda0*/  F2FP.SATFINITE.E5M2.F32.PACK_AB_MERGE_C R5, RZ, R2, RZ ;  /* 0x00000002ff05723e */ /* 0x002fca00048060ff */
[----:B------:R0:W-:Y:S01]  /*ddb0*/  @!P3 STG.E.U8 desc[UR16][R28.64+0x50], R5 ;  /* 0x000050051c00b986 */ /* 0x0001e2000c101110 */
[----:B------:R-:W-:-:S03]  /*ddc0*/  FMUL R3, R222, UR20 ;  /* 0x00000014de037c20 */ /* 0x000fc60008400000 */
[----:B------:R-:W2:Y:S02]  /*ddd0*/  LDL.LU R222, [R1+0x3c] ;  /* 0x00003c0001de7983 */ /* 0x000ea40000300800 */
[----:B------:R-:W-:Y:S01]  /*dde0*/  F2FP.SATFINITE.E5M2.F32.PACK_AB_MERGE_C R9, RZ, R3, RZ ;  /* 0x00000003ff09723e */ /* 0x000fe200048060ff */
[----:B------:R-:W-:Y:S02]  /*ddf0*/  FMUL R0, R223, UR20 ;  /* 0x00000014df007c20 */ /* 0x000fe40008400000 */
[----:B------:R-:W2:Y:S03]  /*de00*/  LDL.LU R223, [R1+0x40] ;  /* 0x0000400001df7983 */ /* 0x000ea60000300800 */
[----:B------:R-:W-:Y:S01]  /*de10*/  F2FP.SATFINITE.E5M2.F32.PACK_AB_MERGE_C R13, RZ, R0, RZ ;  /* 0x00000000ff0d723e */ /* 0x000fe200048060ff */
[----:B---3--:R-:W-:Y:S02]  /*de20*/  FMUL R2, R225, UR20 ;  /* 0x00000014e1027c20 */ /* 0x008fe40008400000 */
[----:B------:R-:W3:Y:S01]  /*de30*/  LDL.LU R225, [R1+0x44] ;  /* 0x0000440001e17983 */ /* 0x000ee20000300800 */
[----:B----4-:R-:W-:-:S03]  /*de40*/  FMUL R0, R224, UR20 ;  /* 0x00000014e0007c20 */ /* 0x010fc60008400000 */
[----:B------:R-:W4:Y:S01]  /*de50*/  LDL.LU R224, [R1+0x48] ;  /* 0x0000480001e07983 */ /* 0x000f220000300800 */
[----:B------:R-:W-:Y:S01]  /*de60*/  FMUL R3, R226, UR20 ;  /* 0x00000014e2037c20 */ /* 0x000fe20008400000 */
[----:B0-----:R-:W-:Y:S02]  /*de70*/  F2FP.SATFINITE.E5M2.F32.PACK_AB_MERGE_C R5, RZ, R0, RZ ;  /* 0x00000000ff05723e */ /* 0x001fe400048060ff */
[----:B------:R-:W4:Y:S01]  /*de80*/  LDL.LU R226, [R1+0x4c] ;  /* 0x00004c0001e27983 */ /* 0x000f220000300800 */
[----:B------:R-:W-:-:S03]  /*de90*/  FMUL R0, R227, UR20 ;  /* 0x00000014e3007c20 */ /* 0x000fc60008400000 */
[----:B------:R-:W4:Y:S01]  /*dea0*/  LDL.LU R227, [R1+0x50] ;  /* 0x0000500001e37983 */ /* 0x000f220000300800 */
[C---:B------:R-:W-:Y:S02]  /*deb0*/  ISETP.LT.OR P2, PT, R41.reuse, 0x52, !P1 ;  /* 0x000000522900780c */ /* 0x040fe40004f41670 */
[C---:B------:R-:W-:Y:S01]  /*dec0*/  ISETP.LT.OR P6, PT, R41.reuse, 0x52, !P0 ;  /* 0x000000522900780c */ /* 0x040fe200047c1670 */
[----:B------:R-:W4:Y:S01]  /*ded0*/  LDL.LU R219, [R1+0x54] ;  /* 0x0000540001db7983 */ /* 0x000f220000300800 */
[C---:B------:R-:W-:Y:S02]  /*dee0*/  ISETP.LT.OR P5, PT, R41.reuse, 0x51, !P0 ;  /* 0x000000512900780c */ /* 0x040fe400047a1670 */
[----:B------:R-:W-:Y:S02]  /*def0*/  ISETP.LT.OR P3, PT, R41, 0x59, !P1 ;  /* 0x000000592900780c */ /* 0x000fe40004f61670 */
[----:B------:R-:W-:Y:S02]  /*df00*/  F2FP.SATFINITE.E5M2.F32.PACK_AB_MERGE_C R7, RZ, R2, RZ ;  /* 0x00000002ff07723e */ /* 0x000fe400048060ff */
[----:B------:R-:W-:-:S03]  /*df10*/  F2FP.SATFINITE.E5M2.F32.PACK_AB_MERGE_C R11, RZ, R0, RZ ;  /* 0x00000000ff0b723e */ /* 0x000fc600048060ff */
[----:B------:R0:W-:Y:S01]  /*df20*/  @!P2 STG.E.U8 desc[UR16][R28.64+0x51], R9 ;  /* 0x000051091c00a986 */ /* 0x0001e2000c101110 */
[----:B------:R-:W-:-:S03]  /*df30*/  ISETP.LT.OR P2, PT, R41, 0x5a, !P1 ;  /* 0x0000005a2900780c */ /* 0x000fc60004f41670 */
[----:B------:R-:W-:Y:S01]  /*df40*/  @!P6 STG.E.U8 desc[UR16][R30.64+0x51], R7 ;  /* 0x000051071e00e986 */ /* 0x000fe2000c101110 */
[----:B------:R-:W-:-:S03]  /*df50*/  ISETP.LT.OR P6, PT, R41, 0x5a, !P0 ;  /* 0x0000005a2900780c */ /* 0x000fc600047c1670 */
[----:B------:R-:W-:Y:S01]  /*df60*/  @!P5 STG.E.U8 desc[UR16][R30.64+0x50], R13 ;  /* 0x0000500d1e00d986 */ /* 0x000fe2000c101110 */
[----:B0-----:R-:W-:-:S03]  /*df70*/  F2FP.SATFINITE.E5M2.F32.PACK_AB_MERGE_C R9, RZ, R3, RZ ;  /* 0x00000003ff09723e */ /* 0x001fc600048060ff */
[----:B------:R0:W-:Y:S04]  /*df80*/  @!P3 STG.E.U8 desc[UR16][R28.64+0x58], R5 ;  /* 0x000058051c00b986 */ /* 0x0001e8000c101110 */
[----:B------:R1:W-:Y:S01]  /*df90*/  @!P2 STG.E.U8 desc[UR16][R28.64+0x59], R9 ;  /* 0x000059091c00a986 */ /* 0x0003e2000c101110 */
[----:B------:R-:W-:-:S03]  /*dfa0*/  FMUL R0, R221, UR20 ;  /* 0x00000014dd007c20 */ /* 0x000fc60008400000 */
[----:B------:R-:W4:Y:S02]  /*dfb0*/  LDL.LU R221, [R1+0x58] ;  /* 0x0000580001dd7983 */ /* 0x000f240000300800 */
[----:B0-----:R-:W-:-:S05]  /*dfc0*/  F2FP.SATFINITE.E5M2.F32.PACK_AB_MERGE_C R5, RZ, R0, RZ ;  /* 0x00000000ff05723e */ /* 0x001fca00048060ff */
[----:B------:R0:W-:Y:S01]  /*dfd0*/  @!P6 STG.E.U8 desc[UR16][R30.64+0x59], R5 ;  /* 0x000059051e00e986 */ /* 0x0001e2000c101110 */
[----:B--2---:R-:W-:-:S03]  /*dfe0*/  FMUL R2, R220, UR20 ;  /* 0x00000014dc027c20 */ /* 0x004fc60008400000 */
[----:B------:R-:W2:Y:S02]  /*dff0*/  LDL.LU R220, [R1+0x5c] ;  /* 0x00005c0001dc7983 */ /* 0x000ea40000300800 */
[----:B------:R-:W-:Y:S01]  /*e000*/  F2FP.SATFINITE.E5M2.F32.PACK_AB_MERGE_C R7, RZ, R2, RZ ;  /* 0x00000002ff07723e */ /* 0x000fe200048060ff */
[----:B------:R-:W-:Y:S02]  /*e010*/  FMUL R3, R222, UR20 ;  /* 0x00000014de037c20 */ /* 0x000fe40008400000 */
[----:B------:R-:W2:Y:S03]  /*e020*/  LDL.LU R222, [R1+0x60] ;  /* 0x0000600001de7983 */ /* 0x000ea60000300800 */
[----:B-1----:R-:W-:Y:S01]  /*e030*/  F2FP.SATFINITE.E5M2.F32.PACK_AB_MERGE_C R9, RZ, R3, RZ ;  /* 0x00000003ff09723e */ /* 0x002fe200048060ff */
[----:B------:R-:W-:Y:S02]  /*e040*/  FMUL R4, R223, UR20 ;  /* 0x00000014df047c20 */ /* 0x000fe40008400000 */
[----:B------:R-:W2:Y:S01]  /*e050*/  LDL.LU R223, [R1+0x64] ;  /* 0x0000640001df7983 */ /* 0x000ea20000300800 */
[----:B---3--:R-:W-:-:S03]  /*e060*/  FMUL R0, R225, UR20 ;  /* 0x00000014e1007c20 */ /* 0x008fc60008400000 */
[----:B------:R-:W3:Y:S01]  /*e070*/  LDL.LU R225, [R1+0x68] ;  /* 0x0000680001e17983 */ /* 0x000ee20000300800 */
[----:B----4-:R-:W-:Y:S01]  /*e080*/  FMUL R2, R224, UR20 ;  /* 0x00000014e0027c20 */ /* 0x010fe20008400000 */
[----:B0-----:R-:W-:Y:S02]  /*e090*/  F2FP.SATFINITE.E5M2.F32.PACK_AB_MERGE_C R5, RZ, R0, RZ ;  /* 0x00000000ff05723e */ /* 0x001fe400048060ff */
[----:B------:R-:W4:Y:S01]  /*e0a0*/  LDL.LU R224, [R1+0x6c] ;  /* 0x00006c0001e07983 */ /* 0x000f220000300800 */
[----:B------:R-:W-:-:S03]  /*e0b0*/  FMUL R3, R226, UR20 ;  /* 0x00000014e2037c20 */ /* 0x000fc60008400000 */
[----:B------:R-:W4:Y:S01]  /*e0c0*/  LDL.LU R226, [R1+0x70] ;  /* 0x0000700001e27983 */ /* 0x000f220000300800 */
[----:B------:R-:W-:-:S03]  /*e0d0*/  FMUL R0, R227, UR20 ;  /* 0x00000014e3007c20 */ /* 0x000fc60008400000 */
[----:B------:R-:W4:Y:S01]  /*e0e0*/  LDL.LU R227, [R1+0x74] ;  /* 0x0000740001e37983 */ /* 0x000f220000300800 */
[C---:B------:R-:W-:Y:S02]  /*e0f0*/  ISETP.LT.OR P5, PT, R41.reuse, 0x59, !P0 ;  /* 0x000000592900780c */ /* 0x040fe400047a1670 */
[C---:B------:R-:W-:Y:S02]  /*e100*/  ISETP.LT.OR P2, PT, R41.reuse, 0x62, !P1 ;  /* 0x000000622900780c */ /* 0x040fe40004f41670 */
[C---:B------:R-:W-:Y:S02]  /*e110*/  ISETP.LT.OR P3, PT, R41.reuse, 0x61, !P1 ;  /* 0x000000612900780c */ /* 0x040fe40004f61670 */
[----:B------:R-:W-:-:S07]  /*e120*/  ISETP.LT.OR P6, PT, R41, 0x62, !P0 ;  /* 0x000000622900780c */ /* 0x000fce00047c1670 */
[----:B------:R-:W-:Y:S01]  /*e130*/  @!P5 STG.E.U8 desc[UR16][R30.64+0x58], R11 ;  /* 0x0000580b1e00d986 */ /* 0x000fe2000c101110 */
[----:B------:R-:W-:-:S03]  /*e140*/  ISETP.LT.OR P5, PT, R41, 0x61, !P0 ;  /* 0x000000612900780c */ /* 0x000fc600047a1670 */
[----:B------:R0:W-:Y:S01]  /*e150*/  @!P2 STG.E.U8 desc[UR16][R28.64+0x61], R9 ;  /* 0x000061091c00a986 */ /* 0x0001e2000c101110 */
[----:B------:R-:W-:-:S03]  /*e160*/  ISETP.LT.OR P2, PT, R41, 0x6a, !P1 ;  /* 0x0000006a2900780c */ /* 0x000fc60004f41670 */
[----:B------:R1:W-:Y:S01]  /*e170*/  @!P3 STG.E.U8 desc[UR16][R28.64+0x60], R7 ;  /* 0x000060071c00b986 */ /* 0x0003e2000c101110 */
[----:B------:R-:W-:Y:S02]  /*e180*/  ISETP.LT.OR P3, PT, R41, 0x69, !P1 ;  /* 0x000000692900780c */ /* 0x000fe40004f61670 */
[----:B------:R-:W-:Y:S01]  /*e190*/  F2FP.SATFINITE.E5M2.F32.PACK_AB_MERGE_C R13, RZ, R4, RZ ;  /* 0x00000004ff0d723e */ /* 0x000fe200048060ff */
[----:B------:R1:W-:Y:S01]  /*e1a0*/  @!P6 STG.E.U8 desc[UR16][R30.64+0x61], R5 ;  /* 0x000061051e00e986 */ /* 0x0003e2000c101110 */
[----:B0-----:R-:W-:-:S03]  /*e1b0*/  F2FP.SATFINITE.E5M2.F32.PACK_AB_MERGE_C R9, RZ, R3, RZ ;  /* 0x00000003ff09723e */ /* 0x001fc600048060ff */
[----:B------:R-:W-:Y:S01]  /*e1c0*/  @!P5 STG.E.U8 desc[UR16][R30.64+0x60], R13 ;  /* 0x0000600d1e00d986 */ /* 0x000fe2000c101110 */
[----:B-1----:R-:W-:-:S03]  /*e1d0*/  F2FP.SATFINITE.E5M2.F32.PACK_AB_MERGE_C R7, RZ, R2, RZ ;  /* 0x00000002ff07723e */ /* 0x002fc600048060ff */
[----:B------:R-:W-:Y:S01]  /*e1e0*/  @!P2 STG.E.U8 desc[UR16][R28.64+0x69], R9 ;  /* 0x000069091c00a986 */ /* 0x000fe2000c101110 */
[C---:B------:R-:W-:Y:S02]  /*e1f0*/  ISETP.LT.OR P5, PT, R41.reuse, 0x69, !P0 ;  /* 0x000000692900780c */ /* 0x040fe400047a1670 */
[C---:B------:R-:W-:Y:S01]  /*e200*/  ISETP.LT.OR P6, PT, R41.reuse, 0x6a, !P0 ;  /* 0x0000006a2900780c */ /* 0x040fe200047c1670 */
[----:B------:R0:W-:Y:S01]  /*e210*/  @!P3 STG.E.U8 desc[UR16][R28.64+0x68], R7 ;  /* 0x000068071c00b986 */ /* 0x0001e2000c101110 */
[----:B------:R-:W-:Y:S01]  /*e220*/  ISETP.LT.OR P2, PT, R41, 0x72, !P1 ;  /* 0x000000722900780c */ /* 0x000fe20004f41670 */
[----:B------:R-:W-:Y:S01]  /*e230*/  FMUL R2, R219, UR20 ;  /* 0x00000014db027c20 */ /* 0x000fe20008400000 */
[----:B------:R-:W-:Y:S02]  /*e240*/  ISETP.LT.OR P3, PT, R41, 0x71, !P1 ;  /* 0x000000712900780c */ /* 0x000fe40004f61670 */
[----:B------:R-:W-:Y:S02]  /*e250*/  F2FP.SATFINITE.E5M2.F32.PACK_AB_MERGE_C R11, RZ, R0, RZ ;  /* 0x00000000ff0b723e */ /* 0x000fe400048060ff */
[----:B------:R-:W-:-:S03]  /*e260*/  F2FP.SATFINITE.E5M2.F32.PACK_AB_MERGE_C R5, RZ, R2, RZ ;  /* 0x00000002ff05723e */ /* 0x000fc600048060ff */
[----:B------:R-:W-:Y:S01]  /*e270*/  @!P5 STG.E.U8 desc[UR16][R30.64+0x68], R11 ;  /* 0x0000680b1e00d986 */ /* 0x000fe2000c101110 */
[----:B------:R-:W-:-:S03]  /*e280*/  ISETP.LT.OR P5, PT, R41, 0x71, !P0 ;  /* 0x000000712900780c */ /* 0x000fc600047a1670 */
[----:B------:R-:W-:Y:S01]  /*e290*/  @!P6 STG.E.U8 desc[UR16][R30.64+0x69], R5 ;  /* 0x000069051e00e986 */ /* 0x000fe2000c101110 */
[----:B------:R-:W-:Y:S01]  /*e2a0*/  ISETP.LT.OR P6, PT, R41, 0x72, !P0 ;  /* 0x000000722900780c */ /* 0x000fe200047c1670 */
[----:B------:R-:W-:-:S05]  /*e2b0*/  FMUL R0, R221, UR20 ;  /* 0x00000014dd007c20 */ /* 0x000fca0008400000 */
[----:B0-----:R-:W-:-:S05]  /*e2c0*/  F2FP.SATFINITE.E5M2.F32.PACK_AB_MERGE_C R7, RZ, R0, RZ ;  /* 0x00000000ff07723e */ /* 0x001fca00048060ff */
[----:B------:R0:W-:Y:S01]  /*e2d0*/  @!P3 STG.E.U8 desc[UR16][R28.64+0x70], R7 ;  /* 0x000070071c00b986 */ /* 0x0001e2000c101110 */
[C---:B------:R-:W-:Y:S02]  /*e2e0*/  ISETP.LT.OR P3, PT, R41.reuse, 0x79, !P0 ;  /* 0x000000792900780c */ /* 0x040fe40004761670 */
[----:B------:R-:W-:Y:S01]  /*e2f0*/  ISETP.LT.OR P0, PT, R41, 0x7a, !P0 ;  /* 0x0000007a2900780c */ /* 0x000fe20004701670 */
[----:B--2---:R-:W-:-:S05]  /*e300*/  FMUL R3, R220, UR20 ;  /* 0x00000014dc037c20 */ /* 0x004fca0008400000 */
[----:B------:R-:W-:-:S05]  /*e310*/  F2FP.SATFINITE.E5M2.F32.PACK_AB_MERGE_C R9, RZ, R3, RZ ;  /* 0x00000003ff09723e */ /* 0x000fca00048060ff */
[----:B------:R1:W-:Y:S01]  /*e320*/  @!P2 STG.E.U8 desc[UR16][R28.64+0x71], R9 ;  /* 0x000071091c00a986 */ /* 0x0003e2000c101110 */
[C---:B------:R-:W-:Y:S02]  /*e330*/  ISETP.LT.OR P2, PT, R41.reuse, 0x79, !P1 ;  /* 0x000000792900780c */ /* 0x040fe40004f41670 */
[----:B------:R-:W-:Y:S01]  /*e340*/  ISETP.LT.OR P1, PT, R41, 0x7a, !P1 ;  /* 0x0000007a2900780c */ /* 0x000fe20004f21670 */
[----:B------:R-:W-:-:S05]  /*e350*/  FMUL R0, R222, UR20 ;  /* 0x00000014de007c20 */ /* 0x000fca0008400000 */
[----:B------:R-:W-:-:S05]  /*e360*/  F2FP.SATFINITE.E5M2.F32.PACK_AB_MERGE_C R13, RZ, R0, RZ ;  /* 0x00000000ff0d723e */ /* 0x000fca00048060ff */
[----:B------:R2:W-:Y:S01]  /*e370*/  @!P5 STG.E.U8 desc[UR16][R30.64+0x70], R13 ;  /* 0x0000700d1e00d986 */ /* 0x0005e2000c101110 */
[----:B------:R-:W-:Y:S01]  /*e380*/  FMUL R0, R223, UR20 ;  /* 0x00000014df007c20 */ /* 0x000fe20008400000 */
[----:B---3--:R-:W-:Y:S01]  /*e390*/  FMUL R2, R225, UR20 ;  /* 0x00000014e1027c20 */ /* 0x008fe20008400000 */
[----:B----4-:R-:W-:-:S03]  /*e3a0*/  FMUL R3, R224, UR20 ;  /* 0x00000014e0037c20 */ /* 0x010fc60008400000 */
[----:B0-----:R-:W-:Y:S01]  /*e3b0*/  F2FP.SATFINITE.E5M2.F32.PACK_AB_MERGE_C R7, RZ, R0, RZ ;  /* 0x00000000ff07723e */ /* 0x001fe200048060ff */
[----:B------:R-:W-:Y:S01]  /*e3c0*/  FMUL R4, R226, UR20 ;  /* 0x00000014e2047c20 */ /* 0x000fe20008400000 */
[----:B------:R-:W-:Y:S01]  /*e3d0*/  FMUL R5, R227, UR20 ;  /* 0x00000014e3057c20 */ /* 0x000fe20008400000 */
[----:B-1----:R-:W-:Y:S02]  /*e3e0*/  F2FP.SATFINITE.E5M2.F32.PACK_AB_MERGE_C R9, RZ, R2, RZ ;  /* 0x00000002ff09723e */ /* 0x002fe400048060ff */
[----:B------:R-:W-:Y:S02]  /*e3f0*/  F2FP.SATFINITE.E5M2.F32.PACK_AB_MERGE_C R3, RZ, R3, RZ ;  /* 0x00000003ff03723e */ /* 0x000fe400048060ff */
[----:B------:R-:W-:Y:S02]  /*e400*/  F2FP.SATFINITE.E5M2.F32.PACK_AB_MERGE_C R11, RZ, R4, RZ ;  /* 0x00000004ff0b723e */ /* 0x000fe400048060ff */
[----:B------:R-:W-:Y:S01]  /*e410*/  F2FP.SATFINITE.E5M2.F32.PACK_AB_MERGE_C R5, RZ, R5, RZ ;  /* 0x00000005ff05723e */ /* 0x000fe200048060ff */
[----:B------:R2:W-:Y:S04]  /*e420*/  @!P6 STG.E.U8 desc[UR16][R30.64+0x71], R7 ;  /* 0x000071071e00e986 */ /* 0x0005e8000c101110 */
[----:B------:R2:W-:Y:S04]  /*e430*/  @!P2 STG.E.U8 desc[UR16][R28.64+0x78], R9 ;  /* 0x000078091c00a986 */ /* 0x0005e8000c101110 */
[----:B------:R2:W-:Y:S04]  /*e440*/  @!P1 STG.E.U8 desc[UR16][R28.64+0x79], R3 ;  /* 0x000079031c009986 */ /* 0x0005e8000c101110 */
[----:B------:R2:W-:Y:S04]  /*e450*/  @!P3 STG.E.U8 desc[UR16][R30.64+0x78], R11 ;  /* 0x0000780b1e00b986 */ /* 0x0005e8000c101110 */
[----:B------:R2:W-:Y:S02]  /*e460*/  @!P0 STG.E.U8 desc[UR16][R30.64+0x79], R5 ;  /* 0x000079051e008986 */ /* 0x0005e4000c101110 */
.L_x_290:
[----:B------:R-:W-:Y:S05]  /*e470*/  BSYNC B0 ;  /* 0x0000000000007941 */ /* 0x000fea0003800000 */
.L_x_32:
[----:B0-2---:R-:W2:Y:S04]  /*e480*/  LDL.LU R3, [R1+0x78] ;  /* 0x0000780001037983 */ /* 0x005ea80000300800 */
[----:B-----5:R-:W2:Y:S01]  /*e490*/  LDL.LU R2, [R1+0x7c] ;  /* 0x00007c0001027983 */ /* 0x020ea20000300800 */
[----:B------:R-:W-:Y:S01]  /*e4a0*/  ULDC UR6, c[0x0][0xc] ;  /* 0x0000030000067ab9 */ /* 0x000fe20000000800 */
[----:B------:R-:W-:Y:S01]  /*e4b0*/  ULDC UR7, c[0x0][0x10] ;  /* 0x0000040000077ab9 */ /* 0x000fe20000000800 */
[----:B------:R-:W2:Y:S01]  /*e4c0*/  LDC R5, c[0x0][0x14] ;  /* 0x00000500ff057b82 */ /* 0x000ea20000000800 */
[----:B------:R-:W-:Y:S01]  /*e4d0*/  UIMAD.WIDE.U32 UR6, UR6, UR7, URZ ;  /* 0x00000007060672a5 */ /* 0x000fe2000f8e003f */
[----:B------:R-:W-:Y:S01]  /*e4e0*/  PRMT R0, RZ, 0x7610, R0 ;  /* 0x00007610ff007816 */ /* 0x000fe20000000000 */
[----:B------:R-:W-:-:S04]  /*e4f0*/  UMOV UR22, 0xffffffff ;  /* 0xffffffff00167882 */ /* 0x000fc80000000000 */
[----:B--2---:R-:W-:-:S04]  /*e500*/  IMAD.WIDE.U32 R2, R5, UR6, R2 ;  /* 0x0000000605027c25 */ /* 0x004fc8000f8e0002 */
[----:B------:R-:W-:Y:S01]  /*e510*/  IMAD R5, R5, UR7, RZ ;  /* 0x0000000705057c24 */ /* 0x000fe2000f8e02ff */
[----:B------:R-:W-:Y:S01]  /*e520*/  ULDC.64 UR6, c[0x0][0x650] ;  /* 0x0001940000067ab9 */ /* 0x000fe20000000a00 */
[----:B------:R-:W-:Y:S01]  /*e530*/  IMAD.MOV.U32 R19, RZ, RZ, R2 ;  /* 0x000000ffff137224 */ /* 0x000fe200078e0002 */
[----:B------:R-:W-:Y:S01]  /*e540*/  ISETP.GE.U32.AND P0, PT, R2, UR6, PT ;  /* 0x0000000602007c0c */ /* 0x000fe2000bf06070 */
[----:B------:R-:W-:Y:S02]  /*e550*/  IMAD.IADD R22, R3, 0x1, R5 ;  /* 0x0000000103167824 */ /* 0x000fe400078e0205 */
[----:B------:R-:W-:-:S03]  /*e560*/  IMAD.MOV.U32 R2, RZ, RZ, -0x1 ;  /* 0xffffffffff027424 */ /* 0x000fc600078e00ff */
[----:B------:R0:W-:Y:S01]  /*e570*/  STL [R1+0x78], R22 ;  /* 0x0000781601007387 */ /* 0x0001e20000100800 */
[----:B------:R-:W-:-:S03]  /*e580*/  ISETP.GE.U32.AND.EX P0, PT, R22, UR7, PT, P0 ;  /* 0x0000000716007c0c */ /* 0x000fc6000bf06100 */
[----:B------:R0:W-:Y:S04]  /*e590*/  STL [R1+0x7c], R19 ;  /* 0x00007c1301007387 */ /* 0x0001e80000100800 */
[----:B------:R0:W-:Y:S06]  /*e5a0*/  STL [R1+0x80], R2 ;  /* 0x0000800201007387 */ /* 0x0001ec0000100800 */
[----:B------:R-:W-:Y:S05]  /*e5b0*/  @P0 BRA `(.L_x_291) ;  /* 0x00000004006c0947 */ /* 0x000fea0003800000 */
[----:B------:R-:W2:Y:S01]  /*e5c0*/  S2R R14, SR_CTAID.X ;  /* 0x00000000000e7919 */ /* 0x000ea20000002500 */
[----:B------:R-:W5:Y:S01]  /*e5d0*/  LDC.64 R8, c[0x0][0x628] ;  /* 0x00018a00ff087b82 */ /* 0x000f620000000a00 */
[----:B------:R-:W-:Y:S01]  /*e5e0*/  ULDC UR6, c[0x0][0x150] ;  /* 0x0000540000067ab9 */ /* 0x000fe20000000800 */
[----:B------:R-:W-:Y:S01]  /*e5f0*/  IMAD.MOV.U32 R6, RZ, RZ, R19 ;  /* 0x000000ffff067224 */ /* 0x000fe200078e0013 */
[----:B------:R-:W0:Y:S01]  /*e600*/  S2R R16, SR_CTAID.Y ;  /* 0x0000000000107919 */ /* 0x000e220000002600 */
[----:B------:R-:W-:-:S04]  /*e610*/  IMAD.MOV.U32 R7, RZ, RZ, R22 ;  /* 0x000000ffff077224 */ /* 0x000fc800078e0016 */
[----:B------:R-:W0:Y:S08]  /*e620*/  LDC R17, c[0x0][0x144] ;  /* 0x00005100ff117b82 */ /* 0x000e300000000800 */
[----:B------:R-:W0:Y:S08]  /*e630*/  LDC R10, c[0x0][0x630] ;  /* 0x00018c00ff0a7b82 */ /* 0x000e300000000800 */
[----:B------:R-:W0:Y:S01]  /*e640*/  LDC.64 R12, c[0x0][0x620] ;  /* 0x00018800ff0c7b82 */ /* 0x000e220000000a00 */
[----:B-----5:R-:W-:-:S04]  /*e650*/  ISETP.NE.U32.AND P0, PT, R8, RZ, PT ;  /* 0x000000ff0800720c */ /* 0x020fc80003f05070 */
[----:B------:R-:W-:Y:S02]  /*e660*/  ISETP.NE.AND.EX P0, PT, R9, RZ, PT, P0 ;  /* 0x000000ff0900720c */ /* 0x000fe40003f05300 */
[----:B--2---:R-:W-:-:S05]  /*e670*/  I2FP.F32.U32 R0, R14 ;  /* 0x0000000e00007245 */ /* 0x004fca0000201000 */
[----:B------:R-:W-:-:S04]  /*e680*/  FMUL R0, R0, UR6 ;  /* 0x0000000600007c20 */ /* 0x000fc80008400000 */
[----:B------:R2:W0:Y:S02]  /*e690*/  F2I.U32.TRUNC.NTZ R15, R0 ;  /* 0x00000000000f7305 */ /* 0x000424000020f000 */
[----:B------:R-:W-:Y:S05]  /*e6a0*/  @!P0 BRA `(.L_x_292) ;  /* 0x0000000000288947 */ /* 0x000fea0003800000 */
[----:B--2---:R-:W2:Y:S02]  /*e6b0*/  LDC R0, c[0x0][0x634] ;  /* 0x00018d00ff007b82 */ /* 0x004ea40000000800 */
[----:B--2---:R-:W-:-:S05]  /*e6c0*/  IADD3 R7, P0, R19, R0, RZ ;  /* 0x0000000013077210 */ /* 0x004fca0007f1e0ff */
[----:B------:R-:W-:-:S04]  /*e6d0*/  IMAD.X R11, RZ, RZ, R22, P0 ;  /* 0x000000ffff0b7224 */ /* 0x000fc800000e0616 */
[----:B0-----:R-:W-:-:S04]  /*e6e0*/  IMAD.WIDE.U32 R2, R11, R8, RZ ;  /* 0x000000080b027225 */ /* 0x001fc800078e00ff */
[----:B------:R-:W-:-:S04]  /*e6f0*/  IMAD.WIDE.U32 R4, P0, R7, R9, R2 ;  /* 0x0000000907047225 */ /* 0x000fc80007800002 */
[----:B------:R-:W-:-:S04]  /*e700*/  IMAD.WIDE.U32 R2, R7, R8, RZ ;  /* 0x0000000807027225 */ /* 0x000fc800078e00ff */
[----:B------:R-:W-:Y:S01]  /*e710*/  IMAD.X R7, RZ, RZ, RZ, P0 ;  /* 0x000000ffff077224 */ /* 0x000fe200000e06ff */
[----:B------:R-:W-:Y:S01]  /*e720*/  IADD3 RZ, P0, R3, R4, RZ ;  /* 0x0000000403ff7210 */ /* 0x000fe20007f1e0ff */
[----:B------:R-:W-:-:S04]  /*e730*/  IMAD.MOV.U32 R6, RZ, RZ, R5 ;  /* 0x000000ffff067224 */ /* 0x000fc800078e0005 */
[----:B------:R-:W-:-:S08]  /*e740*/  IMAD.WIDE.U32.X R6, R11, R9, R6, P0 ;  /* 0x000000090b067225 */ /* 0x000fd000000e0406 */
.L_x_292:
[-CC-:B01----:R-:W-:Y:S01]  /*e750*/  SHF.R.U64 R24, R6, R10.reuse, R7.reuse ;  /* 0x0000000a06187219 */ /* 0x183fe20000001207 */
[----:B------:R-:W0:Y:S01]  /*e760*/  LDC.64 R20, c[0x0][0x640] ;  /* 0x00019000ff147b82 */ /* 0x000e220000000a00 */
[----:B--2---:R-:W-:Y:S01]  /*e770*/  SHF.R.U32.HI R0, RZ, R10, R7 ;  /* 0x0000000aff007219 */ /* 0x004fe20000011607 */
[----:B------:R-:W-:Y:S01]  /*e780*/  IMAD.MOV.U32 R2, RZ, RZ, R19 ;  /* 0x000000ffff027224 */ /* 0x000fe200078e0013 */
[----:B------:R-:W-:Y:S01]  /*e790*/  IADD3 R5, P0, RZ, -R24, RZ ;  /* 0x80000018ff057210 */ /* 0x000fe20007f1e0ff */
[----:B------:R-:W-:Y:S01]  /*e7a0*/  IMAD.MOV R15, RZ, RZ, -R15 ;  /* 0x000000ffff0f7224 */ /* 0x000fe200078e0a0f */
[----:B------:R-:W-:Y:S01]  /*e7b0*/  ULDC UR6, c[0x0][0x154] ;  /* 0x0000550000067ab9 */ /* 0x000fe20000000800 */
[----:B------:R-:W-:Y:S02]  /*e7c0*/  IMAD.MOV.U32 R7, RZ, RZ, 0x1 ;  /* 0x00000001ff077424 */ /* 0x000fe400078e00ff */
[----:B------:R-:W1:Y:S01]  /*e7d0*/  LDC R4, c[0x0][0x618] ;  /* 0x00018600ff047b82 */ /* 0x000e620000000800 */
[----:B------:R-:W-:-:S02]  /*e7e0*/  IMAD.X R3, RZ, RZ, ~R0, P0 ;  /* 0x000000ffff037224 */ /* 0x000fc400000e0e00 */
[----:B------:R-:W-:Y:S02]  /*e7f0*/  IMAD R15, R17, R15, R14 ;  /* 0x0000000f110f7224 */ /* 0x000fe400078e020e */
[-C--:B------:R-:W-:Y:S02]  /*e800*/  IMAD R0, R3, R12.reuse, RZ ;  /* 0x0000000c03007224 */ /* 0x080fe400078e02ff */
[----:B------:R-:W-:Y:S01]  /*e810*/  IMAD.MOV.U32 R3, RZ, RZ, R22 ;  /* 0x000000ffff037224 */ /* 0x000fe200078e0016 */
[----:B------:R-:W2:Y:S01]  /*e820*/  LDC R6, c[0x0][0x608] ;  /* 0x00018200ff067b82 */ /* 0x000ea20000000800 */
[----:B------:R-:W-:-:S04]  /*e830*/  IMAD.WIDE.U32 R2, R5, R12, R2 ;  /* 0x0000000c05027225 */ /* 0x000fc800078e0002 */
[----:B------:R-:W-:-:S03]  /*e840*/  IMAD R5, R5, R13, R0 ;  /* 0x0000000d05057224 */ /* 0x000fc600078e0200 */
[----:B------:R-:W5:Y:S01]  /*e850*/  LDC R18, c[0x0][0x658] ;  /* 0x00019600ff127b82 */ /* 0x000f620000000800 */
[----:B------:R-:W-:Y:S01]  /*e860*/  I2FP.F32.U32 R0, R16 ;  /* 0x0000001000007245 */ /* 0x000fe20000201000 */
[----:B------:R-:W-:Y:S01]  /*e870*/  IMAD.IADD R3, R3, 0x1, R5 ;  /* 0x0000000103037824 */ /* 0x000fe200078e0205 */
[----:B0-----:R-:W-:Y:S01]  /*e880*/  ISETP.NE.U32.AND P0, PT, R20, RZ, PT ;  /* 0x000000ff1400720c */ /* 0x001fe20003f05070 */
[----:B------:R-:W-:Y:S02]  /*e890*/  IMAD.MOV.U32 R5, RZ, RZ, -0x1 ;  /* 0xffffffffff057424 */ /* 0x000fe400078e00ff */
[----:B------:R-:W-:Y:S02]  /*e8a0*/  FMUL R0, R0, UR6 ;  /* 0x0000000600007c20 */ /* 0x000fe40008400000 */
[----:B------:R-:W0:Y:S01]  /*e8b0*/  LDC R13, c[0x0][0x148] ;  /* 0x00005200ff0d7b82 */ /* 0x000e220000000800 */
[----:B-1----:R-:W-:Y:S01]  /*e8c0*/  SHF.R.U64 R10, R2, R4, R3 ;  /* 0x00000004020a7219 */ /* 0x002fe20000001203 */
[----:B------:R1:W0:Y:S01]  /*e8d0*/  F2I.U32.TRUNC.NTZ R12, R0 ;  /* 0x00000000000c7305 */ /* 0x000222000020f000 */
[----:B------:R-:W-:-:S02]  /*e8e0*/  ISETP.NE.AND.EX P0, PT, R21, RZ, PT, P0 ;  /* 0x000000ff1500720c */ /* 0x000fc40003f05300 */
[----:B------:R-:W-:-:S03]  /*e8f0*/  SHF.R.U32.HI R3, RZ, R4, R3 ;  /* 0x00000004ff037219 */ /* 0x000fc60000011603 */
[----:B------:R-:W0:Y:S01]  /*e900*/  LDC R14, c[0x0][0x600] ;  /* 0x00018000ff0e7b82 */ /* 0x000e220000000800 */
[-CC-:B--2---:R-:W-:Y:S02]  /*e910*/  SHF.R.U64 R8, R10, R6.reuse, R3.reuse ;  /* 0x000000060a087219 */ /* 0x184fe40000001203 */
[----:B------:R-:W-:-:S05]  /*e920*/  SHF.R.U32.HI R3, RZ, R6, R3 ;  /* 0x00000006ff037219 */ /* 0x000fca0000011603 */
[----:B------:R-:W2:Y:S01]  /*e930*/  LDC R19, c[0x0][0x648] ;  /* 0x00019200ff137b82 */ /* 0x000ea20000000800 */
[-CC-:B-----5:R-:W-:Y:S02]  /*e940*/  SHF.R.U64 R11, R8, R18.reuse, R3.reuse ;  /* 0x00000012080b7219 */ /* 0x1a0fe40000001203 */
[-C--:B------:R-:W-:Y:S02]  /*e950*/  SHF.L.U32 R5, R5, R18.reuse, RZ ;  /* 0x0000001205057219 */ /* 0x080fe400000006ff */
[-C--:B------:R-:W-:Y:S01]  /*e960*/  SHF.R.U32.HI R3, RZ, R18.reuse, R3 ;  /* 0x00000012ff037219 */ /* 0x080fe20000011603 */
[----:B------:R-:W-:Y:S01]  /*e970*/  IMAD.MOV.U32 R2, RZ, RZ, R11 ;  /* 0x000000ffff027224 */ /* 0x000fe200078e000b */
[----:B------:R-:W-:Y:S01]  /*e980*/  SHF.L.U32 R40, R7, R18, RZ ;  /* 0x0000001207287219 */ /* 0x000fe200000006ff */
[----:B------:R-:W0:Y:S01]  /*e990*/  LDC R22, c[0x0][0x638] ;  /* 0x00018e00ff167b82 */ /* 0x000e220000000800 */
[----:B------:R-:W-:-:S07]  /*e9a0*/  LOP3.LUT R17, RZ, R5, RZ, 0x33, !PT ;  /* 0x00000005ff117212 */ /* 0x000fce00078e33ff */
[----:B------:R-:W0:Y:S01]  /*e9b0*/  LDC R23, c[0x0][0x610] ;  /* 0x00018400ff177b82 */ /* 0x000e220000000800 */
[----:B-1----:R-:W-:Y:S05]  /*e9c0*/  @!P0 BRA `(.L_x_293) ;  /* 0x0000000000288947 */ /* 0x002fea0003800000 */
        /* <DEDUP_REMOVED lines=10> */
.L_x_293:
[----:B--2---:R-:W-:Y:S01]  /*ea70*/  SHF.R.U64 R0, R2, R19, R3 ;  /* 0x0000001302007219 */ /* 0x004fe20000001203 */
[----:B0-----:R-:W-:Y:S01]  /*ea80*/  VIADD R3, R14, 0xffffffff ;  /* 0xffffffff0e037836 */ /* 0x001fe20000000000 */
[----:B------:R-:W-:Y:S01]  /*ea90*/  LOP3.LUT R5, R8, R17, RZ, 0xc0, !PT ;  /* 0x0000001108057212 */ /* 0x000fe200078ec0ff */
[----:B------:R-:W-:Y:S01]  /*eaa0*/  IMAD.MOV R12, RZ, RZ, -R12 ;  /* 0x000000ffff0c7224 */ /* 0x000fe200078e0a0c */
[----:B------:R-:W-:Y:S01]  /*eab0*/  R2UR UR22, R24 ;  /* 0x00000000181672ca */ /* 0x000fe200000e0000 */
[----:B------:R-:W-:Y:S01]  /*eac0*/  IMAD.MOV R2, RZ, RZ, -R0 ;  /* 0x000000ffff027224 */ /* 0x000fe200078e0a00 */
[----:B------:R-:W-:Y:S01]  /*ead0*/  LOP3.LUT R3, R10, R3, RZ, 0xc0, !PT ;  /* 0x000000030a037212 */ /* 0x000fe200078ec0ff */
[----:B------:R-:W-:Y:S02]  /*eae0*/  IMAD R40, R40, R0, R5 ;  /* 0x0000000028287224 */ /* 0x000fe400078e0205 */
[----:B------:R-:W-:Y:S02]  /*eaf0*/  @P4 IMAD R15, R13, R12, R16 ;  /* 0x0000000c0d0f4224 */ /* 0x000fe400078e0210 */
[----:B------:R-:W-:-:S02]  /*eb00*/  IMAD R0, R2, R22, R11 ;  /* 0x0000001602007224 */ /* 0x000fc400078e020b */
[----:B------:R-:W-:Y:S02]  /*eb10*/  IMAD R40, R40, R23, R15 ;  /* 0x0000001728287224 */ /* 0x000fe400078e020f */
[----:B------:R-:W-:Y:S02]  /*eb20*/  IMAD R3, R0, R14, R3 ;  /* 0x0000000e00037224 */ /* 0x000fe400078e0203 */
[----:B------:R-:W-:-:S03]  /*eb30*/  IMAD.MOV.U32 R0, RZ, RZ, 0x1 ;  /* 0x00000001ff007424 */ /* 0x000fc600078e00ff */
[----:B------:R-:W-:Y:S02]  /*eb40*/  SEL R2, R3, R40, !P4 ;  /* 0x0000002803027207 */ /* 0x000fe40006000000 */
[----:B------:R-:W-:-:S03]  /*eb50*/  SEL R40, R40, R3, !P4 ;  /* 0x0000000328287207 */ /* 0x000fc60006000000 */
[----:B------:R2:W-:Y:S04]  /*eb60*/  STL [R1+0x80], R2 ;  /* 0x0000800201007387 */ /* 0x0005e80000100800 */
.L_x_291:
[----:B------:R0:W-:Y:S01]  /*eb70*/  STL [R1+0x84], R40 ;  /* 0x0000842801007387 */ /* 0x0001e20000100800 */
[----:B------:R-:W-:-:S13]  /*eb80*/  LOP3.LUT P0, RZ, R0, 0xff, RZ, 0xc0, !PT ;  /* 0x000000ff00ff7812 */ /* 0x000fda000780c0ff */
[----:B0-----:R-:W-:Y:S05]  /*eb90*/  @P0 BRA `(.L_x_294) ;  /* 0xffffff24009c0947 */ /* 0x001fea000383ffff */
[----:B------:R-:W-:Y:S05]  /*eba0*/  EXIT ;  /* 0x000000000000794d */ /* 0x000fea0003800000 */
.L_x_4:
[----:B------:R-:W2:Y:S01]  /*ebb0*/  LDL R16, [R1+0x7c] ;  /* 0x00007c0001107983 */ /* 0x000ea20000100800 */
[----:B------:R-:W-:-:S03]  /*ebc0*/  ULDC.64 UR4, c[0x0][0x650] ;  /* 0x0001940000047ab9 */ /* 0x000fc60000000a00 */
[----:B------:R-:W3:Y:S01]  /*ebd0*/  LDL R17, [R1+0x78] ;  /* 0x0000780001117983 */ /* 0x000ee20000100800 */
[----:B------:R-:W-:Y:S01]  /*ebe0*/  PRMT R4, RZ, 0x7610, R4 ;  /* 0x00007610ff047816 */ /* 0x000fe20000000004 */
[----:B------:R-:W-:Y:S02]  /*ebf0*/  IMAD.MOV.U32 R5, RZ, RZ, -0x1 ;  /* 0xffffffffff057424 */ /* 0x000fe400078e00ff */
[----:B------:R-:W-:Y:S02]  /*ec00*/  IMAD.MOV.U32 R6, RZ, RZ, -0x1 ;  /* 0xffffffffff067424 */ /* 0x000fe400078e00ff */
[----:B------:R-:W-:Y:S01]  /*ec10*/  IMAD.MOV.U32 R11, RZ, RZ, -0x1 ;  /* 0xffffffffff0b7424 */ /* 0x000fe200078e00ff */
[----:B--2---:R-:W-:-:S04]  /*ec20*/  ISETP.GE.U32.AND P0, PT, R16, UR4, PT ;  /* 0x0000000410007c0c */ /* 0x004fc8000bf06070 */
[----:B---3--:R-:W-:-:S13]  /*ec30*/  ISETP.GE.U32.AND.EX P0, PT, R17, UR5, PT, P0 ;  /* 0x0000000511007c0c */ /* 0x008fda000bf06100 */
[----:B------:R-:W-:Y:S05]  /*ec40*/  @P0 BRA `(.L_x_295) ;  /* 0x00000004005c0947 */ /* 0x000fea0003800000 */
        /* <DEDUP_REMOVED lines=18> */
.L_x_296:
[-CC-:B------:R-:W-:Y:S01]  /*ed70*/  SHF.R.U64 R11, R8, R12.reuse, R9.reuse ;  /* 0x0000000c080b7219 */ /* 0x180fe20000001209 */
[----:B------:R-:W0:Y:S01]  /*ed80*/  LDC.64 R20, c[0x0][0x640] ;  /* 0x00019000ff147b82 */ /* 0x000e220000000a00 */
[----:B------:R-:W-:Y:S01]  /*ed90*/  SHF.R.U32.HI R3, RZ, R12, R9 ;  /* 0x0000000cff037219 */ /* 0x000fe20000011609 */
[----:B------:R-:W-:Y:S01]  /*eda0*/  ULDC UR4, c[0x0][0x150] ;  /* 0x0000540000047ab9 */ /* 0x000fe20000000800 */
[----:B------:R-:W-:Y:S01]  /*edb0*/  IADD3 R7, P0, RZ, -R11, RZ ;  /* 0x8000000bff077210 */ /* 0x000fe20007f1e0ff */
[----:B------:R-:W-:Y:S01]  /*edc0*/  IMAD.MOV.U32 R4, RZ, RZ, R16 ;  /* 0x000000ffff047224 */ /* 0x000fe200078e0010 */
[----:B------:R-:W-:Y:S01]  /*edd0*/  I2FP.F32.U32 R6, R2 ;  /* 0x0000000200067245 */ /* 0x000fe20000201000 */
[----:B------:R-:W-:Y:S02]  /*ede0*/  IMAD.MOV.U32 R5, RZ, RZ, R17 ;  /* 0x000000ffff057224 */ /* 0x000fe400078e0011 */
[----:B------:R-:W1:Y:S01]  /*edf0*/  LDC R10, c[0x0][0x618] ;  /* 0x00018600ff0a7b82 */ /* 0x000e620000000800 */
[----:B------:R-:W-:-:S02]  /*ee00*/  IMAD.X R3, RZ, RZ, ~R3, P0 ;  /* 0x000000ffff037224 */ /* 0x000fc400000e0e03 */
[----:B------:R-:W-:Y:S01]  /*ee10*/  FMUL R9, R6, UR4 ;  /* 0x0000000406097c20 */ /* 0x000fe20008400000 */
[----:B------:R-:W-:Y:S01]  /*ee20*/  IMAD.WIDE.U32 R4, R7, R14, R4 ;  /* 0x0000000e07047225 */ /* 0x000fe200078e0004 */
[----:B------:R-:W-:-:S03]  /*ee30*/  ULDC UR4, c[0x0][0x154] ;  /* 0x0000550000047ab9 */ /* 0x000fc60000000800 */
[----:B------:R-:W-:Y:S01]  /*ee40*/  IMAD R6, R3, R14, RZ ;  /* 0x0000000e03067224 */ /* 0x000fe200078e02ff */
[----:B------:R-:W2:Y:S01]  /*ee50*/  LDC R13, c[0x0][0x144] ;  /* 0x00005100ff0d7b82 */ /* 0x000ea20000000800 */
[----:B------:R-:W3:Y:S02]  /*ee60*/  F2I.U32.TRUNC.NTZ R9, R9 ;  /* 0x0000000900097305 */ /* 0x000ee4000020f000 */
[----:B------:R-:W-:Y:S02]  /*ee70*/  IMAD R3, R7, R15, R6 ;  /* 0x0000000f07037224 */ /* 0x000fe400078e0206 */
[----:B------:R-:W-:Y:S02]  /*ee80*/  IMAD.MOV.U32 R6, RZ, RZ, -0x1 ;  /* 0xffffffffff067424 */ /* 0x000fe400078e00ff */
[----:B------:R-:W-:Y:S01]  /*ee90*/  IMAD.IADD R3, R5, 0x1, R3 ;  /* 0x0000000105037824 */ /* 0x000fe200078e0203 */
[----:B------:R-:W4:Y:S01]  /*eea0*/  LDC R12, c[0x0][0x608] ;  /* 0x00018200ff0c7b82 */ /* 0x000f220000000800 */
[----:B------:R-:W-:-:S02]  /*eeb0*/  I2FP.F32.U32 R5, R0 ;  /* 0x0000000000057245 */ /* 0x000fc40000201000 */
[----:B0-----:R-:W-:-:S03]  /*eec0*/  ISETP.NE.U32.AND P0, PT, R20, RZ, PT ;  /* 0x000000ff1400720c */ /* 0x001fc60003f05070 */
[----:B------:R-:W-:Y:S01]  /*eed0*/  FMUL R5, R5, UR4 ;  /* 0x0000000405057c20 */ /* 0x000fe20008400000 */
[----:B------:R-:W-:Y:S01]  /*eee0*/  ISETP.NE.AND.EX P0, PT, R21, RZ, PT, P0 ;  /* 0x000000ff1500720c */ /* 0x000fe20003f05300 */
[----:B------:R-:W0:Y:S01]  /*eef0*/  LDC R7, c[0x0][0x658] ;  /* 0x00019600ff077b82 */ /* 0x000e220000000800 */
[-C--:B-1----:R-:W-:Y:S01]  /*ef00*/  SHF.R.U64 R8, R4, R10.reuse, R3 ;  /* 0x0000000a04087219 */ /* 0x082fe20000001203 */
[----:B---3--:R-:W-:Y:S01]  /*ef10*/  IMAD.MOV R4, RZ, RZ, -R9 ;  /* 0x000000ffff047224 */ /* 0x008fe200078e0a09 */
[----:B------:R-:W-:Y:S02]  /*ef20*/  SHF.R.U32.HI R3, RZ, R10, R3 ;  /* 0x0000000aff037219 */ /* 0x000fe40000011603 */
[----:B------:R1:W3:Y:S03]  /*ef30*/  F2I.U32.TRUNC.NTZ R10, R5 ;  /* 0x00000005000a7305 */ /* 0x0002e6000020f000 */
[----:B------:R-:W1:Y:S01]  /*ef40*/  LDC R17, c[0x0][0x148] ;  /* 0x00005200ff117b82 */ /* 0x000e620000000800 */
[----:B--2---:R-:W-:-:S02]  /*ef50*/  IMAD R19, R13, R4, R2 ;  /* 0x000000040d137224 */ /* 0x004fc400078e0202 */
[----:B------:R-:W-:-:S05]  /*ef60*/  IMAD.MOV.U32 R4, RZ, RZ, 0x1 ;  /* 0x00000001ff047424 */ /* 0x000fca00078e00ff */
[----:B------:R-:W2:Y:S01]  /*ef70*/  LDC R14, c[0x0][0x600] ;  /* 0x00018000ff0e7b82 */ /* 0x000ea20000000800 */
[-CC-:B----4-:R-:W-:Y:S02]  /*ef80*/  SHF.R.U64 R13, R8, R12.reuse, R3.reuse ;  /* 0x0000000c080d7219 */ /* 0x190fe40000001203 */
[----:B------:R-:W-:-:S05]  /*ef90*/  SHF.R.U32.HI R2, RZ, R12, R3 ;  /* 0x0000000cff027219 */ /* 0x000fca0000011603 */
[----:B------:R-:W4:Y:S01]  /*efa0*/  LDC R16, c[0x0][0x648] ;  /* 0x00019200ff107b82 */ /* 0x000f220000000800 */
[-CC-:B0-----:R-:W-:Y:S02]  /*efb0*/  SHF.R.U64 R15, R13, R7.reuse, R2.reuse ;  /* 0x000000070d0f7219 */ /* 0x181fe40000001202 */
[-C--:B------:R-:W-:Y:S02]  /*efc0*/  SHF.L.U32 R6, R6, R7.reuse, RZ ;  /* 0x0000000706067219 */ /* 0x080fe400000006ff */
[-C--:B------:R-:W-:Y:S01]  /*efd0*/  SHF.R.U32.HI R3, RZ, R7.reuse, R2 ;  /* 0x00000007ff037219 */ /* 0x080fe20000011602 */
[----:B------:R-:W-:Y:S01]  /*efe0*/  IMAD.MOV.U32 R2, RZ, RZ, R15 ;  /* 0x000000ffff027224 */ /* 0x000fe200078e000f */
[----:B------:R-:W-:Y:S01]  /*eff0*/  SHF.L.U32 R12, R4, R7, RZ ;  /* 0x00000007040c7219 */ /* 0x000fe200000006ff */
[----:B------:R-:W0:Y:S01]  /*f000*/  LDC R18, c[0x0][0x638] ;  /* 0x00018e00ff127b82 */ /* 0x000e220000000800 */
[----:B------:R-:W-:-:S07]  /*f010*/  LOP3.LUT R22, RZ, R6, RZ, 0x33, !PT ;  /* 0x00000006ff167212 */ /* 0x000fce00078e33ff */
        /* <DEDUP_REMOVED lines=12> */
.L_x_297:
[----:B----4-:R-:W-:Y:S01]  /*f0e0*/  SHF.R.U64 R3, R2, R16, R3 ;  /* 0x0000001002037219 */ /* 0x010fe20000001203 */
[----:B--2---:R-:W-:Y:S01]  /*f0f0*/  VIADD R5, R14, 0xffffffff ;  /* 0xffffffff0e057836 */ /* 0x004fe20000000000 */
[----:B------:R-:W-:Y:S01]  /*f100*/  LOP3.LUT R2, R13, R22, RZ, 0xc0, !PT ;  /* 0x000000160d027212 */ /* 0x000fe200078ec0ff */
[----:B------:R-:W-:Y:S02]  /*f110*/  IMAD.MOV R10, RZ, RZ, -R10 ;  /* 0x000000ffff0a7224 */ /* 0x000fe400078e0a0a */
[----:B------:R-:W-:Y:S02]  /*f120*/  IMAD.MOV R4, RZ, RZ, -R3 ;  /* 0x000000ffff047224 */ /* 0x000fe400078e0a03 */
[----:B------:R-:W-:Y:S01]  /*f130*/  IMAD R2, R12, R3, R2 ;  /* 0x000000030c027224 */ /* 0x000fe200078e0202 */
[----:B------:R-:W-:Y:S01]  /*f140*/  LOP3.LUT R3, R8, R5, RZ, 0xc0, !PT ;  /* 0x0000000508037212 */ /* 0x000fe200078ec0ff */
[----:B------:R-:W-:Y:S02]  /*f150*/  @P4 IMAD R19, R17, R10, R0 ;  /* 0x0000000a11134224 */ /* 0x000fe400078e0200 */
[----:B0-----:R-:W-:-:S02]  /*f160*/  IMAD R0, R4, R18, R15 ;  /* 0x0000001204007224 */ /* 0x001fc400078e020f */
[----:B------:R-:W-:Y:S02]  /*f170*/  IMAD R5, R2, R23, R19 ;  /* 0x0000001702057224 */ /* 0x000fe400078e0213 */
[----:B------:R-:W-:Y:S02]  /*f180*/  IMAD R0, R0, R14, R3 ;  /* 0x0000000e00007224 */ /* 0x000fe400078e0203 */
[----:B------:R-:W-:-:S03]  /*f190*/  IMAD.MOV.U32 R4, RZ, RZ, 0x1 ;  /* 0x00000001ff047424 */ /* 0x000fc600078e00ff */
[----:B------:R-:W-:Y:S02]  /*f1a0*/  SEL R6, R0, R5, !P4 ;  /* 0x0000000500067207 */ /* 0x000fe40006000000 */
[----:B------:R-:W-:-:S07]  /*f1b0*/  SEL R5, R5, R0, !P4 ;  /* 0x0000000005057207 */ /* 0x000fce0006000000 */
.L_x_295:
[----:B------:R-:W-:-:S08]  /*f1c0*/  NOP ;  /* 0x0000000000007918 */ /* 0x000fd00000000000 */
[----:B------:R-:W0:-:S00]  /*f1d0*/  USETMAXREG.DEALLOC.CTAPOOL 0x28 ;  /* 0x00000028000079c8 */ /* 0x000e0000080e0500 */
[----:B------:R-:W-:-:S13]  /*f1e0*/  ISETP.NE.AND P0, PT, RZ, UR8, PT ;  /* 0x00000008ff007c0c */ /* 0x000fda000bf05270 */
[----:B------:R-:W-:Y:S05]  /*f1f0*/  @P0 EXIT ;  /* 0x000000000000094d */ /* 0x000fea0003800000 */
[----:B0-----:R-:W-:Y:S01]  /*f200*/  LOP3.LUT P0, RZ, R4, 0xff, RZ, 0xc0, !PT ;  /* 0x000000ff04ff7812 */ /* 0x001fe2000780c0ff */
[----:B------:R-:W-:Y:S02]  /*f210*/  IMAD.MOV.U32 R0, RZ, RZ, 0x1 ;  /* 0x00000001ff007424 */ /* 0x000fe400078e00ff */
[----:B------:R-:W-:-:S10]  /*f220*/  IMAD.MOV.U32 R8, RZ, RZ, RZ ;  /* 0x000000ffff087224 */ /* 0x000fd400078e00ff */
[----:B------:R-:W-:Y:S05]  /*f230*/  @!P0 BRA `(.L_x_298) ;  /* 0x0000000c00508947 */ /* 0x000fea0003800000 */
[----:B------:R-:W0:Y:S01]  /*f240*/  S2R R2, SR_TID.X ;  /* 0x0000000000027919 */ /* 0x000e220000002100 */
[----:B------:R-:W-:Y:S01]  /*f250*/  ULDC UR4, c[0x0][0x28c] ;  /* 0x0000a30000047ab9 */ /* 0x000fe20000000800 */
[----:B------:R-:W-:Y:S01]  /*f260*/  ULDC UR6, c[0x0][0x658] ;  /* 0x0001960000067ab9 */ /* 0x000fe20000000800 */
[----:B------:R-:W-:Y:S01]  /*f270*/  UIADD3 UR10, UR4, 0x1f, URZ ;  /* 0x0000001f040a7890 */ /* 0x000fe2000fffe03f */
[----:B------:R-:W-:Y:S01]  /*f280*/  BSSY B0, `(.L_x_298) ;  /* 0x00000cf000007945 */ /* 0x000fe20003800000 */
[----:B------:R-:W-:Y:S01]  /*f290*/  UMOV UR7, 0xffffffff ;  /* 0xffffffff00077882 */ /* 0x000fe20000000000 */
[----:B------:R-:W-:Y:S01]  /*f2a0*/  ULDC UR5, c[0x0][0x600] ;  /* 0x0001800000057ab9 */ /* 0x000fe20000000800 */
[----:B------:R-:W-:Y:S01]  /*f2b0*/  UMOV UR9, 0x1 ;  /* 0x0000000100097882 */ /* 0x000fe20000000000 */
[----:B------:R-:W-:Y:S01]  /*f2c0*/  USHF.L.U32 UR7, UR7, UR6, URZ ;  /* 0x0000000607077299 */ /* 0x000fe2000800063f */
[----:B------:R-:W-:Y:S01]  /*f2d0*/  IMAD.MOV.U32 R9, RZ, RZ, 0x1 ;  /* 0x00000001ff097424 */ /* 0x000fe200078e00ff */
[----:B------:R-:W-:Y:S01]  /*f2e0*/  UIADD3 UR4, UR5, -0x1, URZ ;  /* 0xffffffff05047890 */ /* 0x000fe2000fffe03f */
[----:B------:R-:W-:Y:S01]  /*f2f0*/  IMAD.MOV.U32 R0, RZ, RZ, 0x1 ;  /* 0x00000001ff007424 */ /* 0x000fe200078e00ff */
[----:B------:R-:W-:Y:S01]  /*f300*/  USHF.R.S32.HI UR11, URZ, 0x1f, UR10 ;  /* 0x0000001f3f0b7899 */ /* 0x000fe2000801140a */
[----:B------:R-:W-:Y:S01]  /*f310*/  IMAD.MOV.U32 R8, RZ, RZ, RZ ;  /* 0x000000ffff087224 */ /* 0x000fe200078e00ff */
[----:B------:R-:W-:Y:S01]  /*f320*/  ULDC UR8, c[0x0][0xc] ;  /* 0x0000030000087ab9 */ /* 0x000fe20000000800 */
[----:B------:R-:W-:-:S02]  /*f330*/  USHF.L.U32 UR5, UR9, UR6, URZ ;  /* 0x0000000609057299 */ /* 0x000fc4000800063f */
[----:B------:R-:W-:Y:S01]  /*f340*/  ULEA.HI UR11, UR11, UR10, URZ, 0x5 ;  /* 0x0000000a0b0b7291 */ /* 0x000fe2000f8f283f */
[----:B------:R-:W-:Y:S01]  /*f350*/  ULDC UR9, c[0x0][0x10] ;  /* 0x0000040000097ab9 */ /* 0x000fe20000000800 */
[----:B------:R-:W-:Y:S02]  /*f360*/  ULOP3.LUT UR6, URZ, UR7, URZ, 0x33, !UPT ;  /* 0x000000073f067292 */ /* 0x000fe4000f8e333f */
[----:B------:R-:W-:Y:S01]  /*f370*/  UIMAD.WIDE.U32 UR8, UR8, UR9, URZ ;  /* 0x00000009080872a5 */ /* 0x000fe2000f8e003f */
[----:B------:R-:W-:Y:S01]  /*f380*/  ULDC UR7, c[0x0][0x14] ;  /* 0x0000050000077ab9 */ /* 0x000fe20000000800 */
[----:B------:R-:W-:Y:S02]  /*f390*/  USHF.R.S32.HI UR20, URZ, 0x5, UR11 ;  /* 0x000000053f147899 */ /* 0x000fe4000801140b */
[----:B------:R-:W-:Y:S02]  /*f3a0*/  UIMAD.WIDE.U32 UR22, UR8, UR7, URZ ;  /* 0x00000007081672a5 */ /* 0x000fe4000f8e003f */
[----:B------:R-:W-:-:S02]  /*f3b0*/  UIMAD UR18, UR9, UR7, URZ ;  /* 0x00000007091272a4 */ /* 0x000fc4000f8e023f */
[----:B------:R-:W-:Y:S01]  /*f3c0*/  ULOP3.LUT UR26, UR13, 0x2, URZ, 0xfc, !UPT ;  /* 0x000000020d1a7892 */ /* 0x000fe2000f8efc3f */
[C---:B0-----:R-:W-:Y:S01]  /*f3d0*/  LOP3.LUT P2, RZ, R2.reuse, 0x7f, RZ, 0xc0, !PT ;  /* 0x0000007f02ff7812 */ /* 0x041fe2000784c0ff */
[----:B------:R-:W-:Y:S01]  /*f3e0*/  UIADD3 UR18, UR23, UR18, URZ ;  /* 0x0000001217127290 */ /* 0x000fe2000fffe03f */
[----:B------:R-:W-:Y:S01]  /*f3f0*/  LOP3.LUT P0, RZ, R2, 0x1f, RZ, 0xc0, !PT ;  /* 0x0000001f02ff7812 */ /* 0x000fe2000780c0ff */
[----:B------:R-:W-:Y:S01]  /*f400*/  UIADD3 UR27, UR20, 0x1, URZ ;  /* 0x00000001141b7890 */ /* 0x000fe2000fffe03f */
[----:B------:R-:W-:Y:S02]  /*f410*/  ULDC.64 UR24, c[0x0][0x198] ;  /* 0x0000660000187ab9 */ /* 0x000fe40000000a00 */
[----:B------:R-:W-:-:S13]  /*f420*/  PLOP3.LUT P0, PT, P0, P2, PT, 0x8a, 0x0 ;  /* 0x000000000000781c */ /* 0x000fda0000705172 */
.L_x_310:
[----:B------:R-:W-:-:S03]  /*f430*/  UMOV UR7, 0xffffffff ;  /* 0xffffffff00077882 */ /* 0x000fc60000000000 */
[----:B------:R-:W-:Y:S05]  /*f440*/  BRA.DIV UR7, `(.L_x_299) ;  /* 0x0000001607c07947 */ /* 0x000fea000b800000 */
[----:B------:R-:W-:-:S13]  /*f450*/  ELECT P1, URZ, PT ;  /* 0x00000000003f782f */ /* 0x000fda0003820000 */
.L_x_335:
[----:B------:R-:W0:Y:S01]  /*f460*/  LDC R2, c[0x0][0x28c] ;  /* 0x0000a300ff027b82 */ /* 0x000e220000000800 */
[----:B------:R-:W-:Y:S01]  /*f470*/  BSSY B1, `(.L_x_300) ;  /* 0x0000038000017945 */ /* 0x000fe20003800000 */
[----:B0-----:R-:W-:-:S13]  /*f480*/  ISETP.LT.OR P1, PT, R2, 0x1, !P1 ;  /* 0x000000010200780c */ /* 0x001fda0004f21670 */
[----:B------:R-:W-:Y:S05]  /*f490*/  @P1 BRA `(.L_x_301) ;  /* 0x0000000000d41947 */ /* 0x000fea0003800000 */
[----:B------:R-:W-:Y:S02]  /*f4a0*/  IMAD.SHL.U32 R6, R6, 0x80, RZ ;  /* 0x0000008006067824 */ /* 0x000fe400078e00ff */
[----:B------:R-:W-:Y:S02]  /*f4b0*/  IMAD.SHL.U32 R7, R5, 0x100, RZ ;  /* 0x0000010005077824 */ /* 0x000fe400078e00ff */
[----:B------:R-:W-:Y:S02]  /*f4c0*/  IMAD.MOV.U32 R12, RZ, RZ, RZ ;  /* 0x000000ffff0c7224 */ /* 0x000fe400078e00ff */
[----:B------:R-:W-:Y:S02]  /*f4d0*/  IMAD.U32 R14, RZ, RZ, UR27 ;  /* 0x0000001bff0e7e24 */ /* 0x000fe4000f8e00ff */
[----:B------:R-:W-:Y:S02]  /*f4e0*/  IMAD.MOV.U32 R2, RZ, RZ, R0 ;  /* 0x000000ffff027224 */ /* 0x000fe400078e0000 */
[----:B------:R-:W-:-:S07]  /*f4f0*/  IMAD.MOV.U32 R3, RZ, RZ, R8 ;  /* 0x000000ffff037224 */ /* 0x000fce00078e0008 */
.L_x_305:
[----:B------:R-:W0:Y:S01]  /*f500*/  S2R R5, SR_CgaCtaId ;  /* 0x0000000000057919 */ /* 0x000e220000008800 */
[----:B------:R-:W-:-:S04]  /*f510*/  MOV R4, 0x400 ;  /* 0x0000040000047802 */ /* 0x000fc80000000f00 */
[----:B0-----:R-:W-:Y:S02]  /*f520*/  LEA R10, R5, R4, 0x18 ;  /* 0x00000004050a7211 */ /* 0x001fe400078ec0ff */
[----:B------:R-:W-:Y:S01]  /*f530*/  SHF.L.U32 R4, R2, 0x1f, RZ ;  /* 0x0000001f02047819 */ /* 0x000fe200000006ff */
[----:B------:R-:W0:Y:S02]  /*f540*/  @!P2 LDC R5, c[0x0][0x500] ;  /* 0x00014000ff05ab82 */ /* 0x000e240000000800 */
[----:B------:R-:W-:-:S04]  /*f550*/  IMAD R13, R3, 0x8, R10 ;  /* 0x00000008030d7824 */ /* 0x000fc800078e020a */
[----:B------:R-:W1:Y:S02]  /*f560*/  SYNCS.PHASECHK.TRANS64.TRYWAIT P1, [R13+URZ+0x90], R4 ;  /* 0x000090040d0075a7 */ /* 0x000e64000802017f */
[----:B-1----:R-:W-:Y:S05]  /*f570*/  @!P1 BRA `(.L_x_302) ;  /* 0x0000001400949947 */ /* 0x002fea0003800000 */
.L_x_336:
[----:B------:R-:W-:Y:S01]  /*f580*/  UPRMT UR7, UR26, 0x9910, URZ ;  /* 0x000099101a077896 */ /* 0x000fe2000800003f */
[----:B0-----:R0:W-:Y:S03]  /*f590*/  @!P2 SYNCS.ARRIVE.TRANS64 RZ, [R13+URZ], R5 ;  /* 0x000000050dffa9a7 */ /* 0x0011e6000800003f */
[----:B------:R-:W-:-:S06]  /*f5a0*/  UISETP.NE.AND UP0, UPT, UR7, 0x2, UPT ;  /* 0x000000020700788c */ /* 0x000fcc000bf05270 */
[----:B------:R-:W-:-:S13]  /*f5b0*/  PLOP3.LUT P1, PT, PT, PT, UP0, 0x80, 0x0 ;  /* 0x000000000000781c */ /* 0x000fda0003f2f008 */
[----:B0-----:R-:W-:Y:S05]  /*f5c0*/  @P1 BRA `(.L_x_303) ;  /* 0x0000000000041947 */ /* 0x001fea0003800000 */
[----:B------:R-:W-:Y:S01]  /*f5d0*/  BPT.TRAP 0x1 ;  /* 0x000000040000795c */ /* 0x000fe20000300000 */
.L_x_303:
[----:B------:R-:W-:Y:S05]  /*f5e0*/  @P0 BRA `(.L_x_304) ;  /* 0x0000000000040947 */ /* 0x000fea0003800000 */
[----:B------:R-:W-:Y:S01]  /*f5f0*/  BPT.TRAP 0x1 ;  /* 0x000000040000795c */ /* 0x000fe20000300000 */
.L_x_304:
[--C-:B-1----:R-:W-:Y:S01]  /*f600*/  IMAD R4, R3, 0x2000, R10.reuse ;  /* 0x0000200003047824 */ /* 0x102fe200078e020a */
[----:B------:R-:W-:Y:S01]  /*f610*/  R2UR UR9, R13 ;  /* 0x000000000d0972ca */ /* 0x000fe200000e0000 */
[----:B------:R-:W-:Y:S01]  /*f620*/  IMAD R10, R3, 0x1000, R10 ;  /* 0x00001000030a7824 */ /* 0x000fe200078e020a */
[----:B------:R-:W-:Y:S01]  /*f630*/  UIADD3 UR14, UP0, UR24, 0xf0, URZ ;  /* 0x000000f0180e7890 */ /* 0x000fe2000ff1e03f */
[----:B------:R-:W-:Y:S01]  /*f640*/  VIADD R14, R14, 0xffffffff ;  /* 0xffffffff0e0e7836 */ /* 0x000fe20000000000 */
[----:B------:R-:W-:Y:S01]  /*f650*/  R2UR UR7, R4 ;  /* 0x00000000040772ca */ /* 0x000fe200000e0000 */
[----:B------:R-:W-:Y:S01]  /*f660*/  UIADD3 UR28, UP1, UR24, 0x1f0, URZ ;  /* 0x000001f0181c7890 */ /* 0x000fe2000ff3e03f */
[----:B------:R-:W-:Y:S01]  /*f670*/  R2UR UR8, R10 ;  /* 0x000000000a0872ca */ /* 0x000fe200000e0000 */
[----:B------:R-:W-:Y:S01]  /*f680*/  UIADD3.X UR15, URZ, UR25, URZ, UP0, !UPT ;  /* 0x000000193f0f7290 */ /* 0x000fe200087fe43f */
[----:B------:R-:W-:Y:S01]  /*f690*/  R2UR UR11, R7 ;  /* 0x00000000070b72ca */ /* 0x000fe200000e0000 */
[----:B------:R-:W-:Y:S01]  /*f6a0*/  VIADD R3, R3, 0x1 ;  /* 0x0000000103037836 */ /* 0x000fe20000000000 */
[----:B------:R-:W-:Y:S01]  /*f6b0*/  R2UR UR10, R12 ;  /* 0x000000000c0a72ca */ /* 0x000fe200000e0000 */
[----:B------:R-:W-:Y:S01]  /*f6c0*/  UIADD3.X UR29, URZ, UR25, URZ, UP1, !UPT ;  /* 0x000000193f1d7290 */ /* 0x000fe20008ffe43f */
[----:B------:R-:W-:Y:S01]  /*f6d0*/  R2UR UR12, R11 ;  /* 0x000000000b0c72ca */ /* 0x000fe200000e0000 */
[----:B------:R-:W-:Y:S01]  /*f6e0*/  UMOV UR16, 0x0 ;  /* 0x0000000000107882 */ /* 0x000fe20000000000 */
[----:B------:R-:W-:Y:S01]  /*f6f0*/  R2UR UR21, R6 ;  /* 0x00000000061572ca */ /* 0x000fe200000e0000 */
[----:B------:R-:W-:Y:S01]  /*f700*/  UMOV UR17, 0x10000000 ;  /* 0x1000000000117882 */ /* 0x000fe20000000000 */
[----:B------:R-:W-:Y:S01]  /*f710*/  ISETP.GT.AND P3, PT, R14, 0x1, PT ;  /* 0x000000010e00780c */ /* 0x000fe20003f64270 */
[----:B------:R-:W-:Y:S01]  /*f720*/  UIADD3 UR7, UR7, 0x200, URZ ;  /* 0x0000020007077890 */ /* 0x000fe2000fffe03f */
[----:B------:R-:W-:Y:S01]  /*f730*/  ISETP.NE.AND P1, PT, R3, 0x12, PT ;  /* 0x000000120300780c */ /* 0x000fe20003f25270 */
[----:B------:R-:W-:Y:S01]  /*f740*/  UIADD3 UR19, UR8, 0x24200, URZ ;  /* 0x0002420008137890 */ /* 0x000fe2000fffe03f */
[----:B------:R-:W-:-:S02]  /*f750*/  VIADD R12, R12, 0x20 ;  /* 0x000000200c0c7836 */ /* 0x000fc40000000000 */
[----:B------:R-:W-:Y:S02]  /*f760*/  SEL R5, RZ, 0x1, P1 ;  /* 0x00000001ff057807 */ /* 0x000fe40000800000 */
[----:B------:R-:W-:Y:S01]  /*f770*/  UMOV UR8, UR7 ;  /* 0x0000000700087c82 */ /* 0x000fe20008000000 */
[----:B------:R-:W-:Y:S01]  /*f780*/  SEL R3, R3, RZ, P1 ;  /* 0x000000ff03037207 */ /* 0x000fe20000800000 */
[----:B------:R0:W-:Y:S01]  /*f790*/  UTMALDG.3D [UR8], [UR14], desc[UR16] ;  /* 0x000010080e0075b4 */ /* 0x0001e20008011000 */
[----:B------:R-:W-:Y:S01]  /*f7a0*/  LOP3.LUT R2, R2, R5, RZ, 0x3c, !PT ;  /* 0x0000000502027212 */ /* 0x000fe200078e3cff */
[----:B0-----:R-:W-:Y:S01]  /*f7b0*/  UMOV UR8, UR19 ;  /* 0x0000001300087c82 */ /* 0x001fe20008000000 */
[----:B------:R-:W-:Y:S02]  /*f7c0*/  UMOV UR11, UR21 ;  /* 0x00000015000b7c82 */ /* 0x000fe40008000000 */
[----:B------:R0:W-:Y:S02]  /*f7d0*/  UTMALDG.3D [UR8], [UR28], desc[UR16] ;  /* 0x000010081c0075b4 */ /* 0x0001e40008011000 */
[----:B0-----:R-:W-:Y:S05]  /*f7e0*/  @P3 BRA `(.L_x_305) ;  /* 0xfffffffc00443947 */ /* 0x001fea000383ffff */
.L_x_301:
[----:B------:R-:W-:Y:S05]  /*f7f0*/  BSYNC B1 ;  /* 0x0000000000017941 */ /* 0x000fea0003800000 */
.L_x_300:
[----:B------:R-:W2:Y:S01]  /*f800*/  LDL.LU R15, [R1+0x78] ;  /* 0x00007800010f7983 */ /* 0x000ea20000300800 */
[----:B------:R-:W-:Y:S01]  /*f810*/  LOP3.LUT P5, RZ, R9, 0xff, RZ, 0xc0, !PT ;  /* 0x000000ff09ff7812 */ /* 0x000fe200078ac0ff */
[----:B------:R-:W-:Y:S01]  /*f820*/  VIADD R8, R8, UR20 ;  /* 0x0000001408087c36 */ /* 0x000fe20008000000 */
[----:B------:R-:W-:Y:S01]  /*f830*/  ULDC.64 UR8, c[0x0][0x650] ;  /* 0x0001940000087ab9 */ /* 0x000fe20000000a00 */
[----:B------:R-:W3:Y:S01]  /*f840*/  LDL.LU R13, [R1+0x7c] ;  /* 0x00007c00010d7983 */ /* 0x000ee20000300800 */
[----:B------:R-:W-:Y:S01]  /*f850*/  IMAD.U32 R5, RZ, RZ, UR20 ;  /* 0x00000014ff057e24 */ /* 0x000fe2000f8e00ff */
[----:B------:R-:W-:Y:S01]  /*f860*/  UISETP.GE.U32.AND UP0, UPT, UR20, 0x12, UPT ;  /* 0x000000121400788c */ /* 0x000fe2000bf06070 */
[----:B------:R-:W-:Y:S01]  /*f870*/  ISETP.GT.U32.AND P1, PT, R8, 0x11, PT ;  /* 0x000000110800780c */ /* 0x000fe20003f24070 */
[----:B------:R-:W-:Y:S01]  /*f880*/  BSSY B1, `(.L_x_306) ;  /* 0x000006c000017945 */ /* 0x000fe20003800000 */
[----:B------:R-:W-:Y:S01]  /*f890*/  IMAD.MOV.U32 R6, RZ, RZ, -0x1 ;  /* 0xffffffffff067424 */ /* 0x000fe200078e00ff */
[----:B------:R-:W-:Y:S01]  /*f8a0*/  PRMT R9, RZ, 0x7610, R9 ;  /* 0x00007610ff097816 */ /* 0x000fe20000000009 */
[----:B------:R-:W-:Y:S01]  /*f8b0*/  IMAD.MOV.U32 R11, RZ, RZ, -0x1 ;  /* 0xffffffffff0b7424 */ /* 0x000fe200078e00ff */
[----:B------:R-:W-:-:S02]  /*f8c0*/  ISETP.LT.U32.AND P1, PT, R5, 0x12, P1 ;  /* 0x000000120500780c */ /* 0x000fc40000f21070 */
[----:B------:R-:W0:Y:S01]  /*f8d0*/  @P5 S2R R3, SR_CgaCtaId ;  /* 0x0000000000035919 */ /* 0x000e220000008800 */
[----:B------:R-:W-:Y:S02]  /*f8e0*/  @P5 MOV R2, 0x400 ;  /* 0x0000040000025802 */ /* 0x000fe40000000f00 */
[----:B------:R-:W-:Y:S02]  /*f8f0*/  PLOP3.LUT P3, PT, PT, PT, UP0, 0x80, 0x0 ;  /* 0x000000000000781c */ /* 0x000fe40003f6f008 */
[----:B0-----:R-:W-:Y:S01]  /*f900*/  @P5 LEA R4, R3, R2, 0x18 ;  /* 0x0000000203045211 */ /* 0x001fe200078ec0ff */
[----:B------:R-:W-:-:S03]  /*f910*/  IMAD.WIDE.U32 R2, R8, 0x38e38e39, RZ ;  /* 0x38e38e3908027825 */ /* 0x000fc600078e00ff */
[----:B------:R0:W-:Y:S02]  /*f920*/  @P5 SYNCS.ARRIVE.TRANS64.A1T0 RZ, [R4+URZ+0x138], RZ ;  /* 0x000138ff04ff59a7 */ /* 0x0001e4000810003f */
[----:B------:R-:W-:Y:S02]  /*f930*/  SHF.R.U32.HI R5, RZ, 0x2, R3 ;  /* 0x00000002ff057819 */ /* 0x000fe40000011603 */
[----:B------:R-:W-:Y:S02]  /*f940*/  SEL R3, RZ, 0x1, !P1 ;  /* 0x00000001ff037807 */ /* 0x000fe40004800000 */
[----:B------:R-:W-:Y:S01]  /*f950*/  PRMT R2, RZ, 0x7610, R2 ;  /* 0x00007610ff027816 */ /* 0x000fe20000000002 */
[----:B------:R-:W-:Y:S01]  /*f960*/  IMAD R8, R5, -0x12, R8 ;  /* 0xffffffee05087824 */ /* 0x000fe200078e0208 */
[----:B------:R-:W-:-:S04]  /*f970*/  LOP3.LUT R0, R0, R3, RZ, 0x3c, !PT ;  /* 0x0000000300007212 */ /* 0x000fc800078e3cff */
[----:B------:R-:W-:Y:S01]  /*f980*/  @P3 LOP3.LUT R0, R0, 0x1, R5, 0x78, !PT ;  /* 0x0000000100003812 */ /* 0x000fe200078e7805 */
[----:B------:R-:W-:Y:S01]  /*f990*/  IMAD.MOV.U32 R5, RZ, RZ, -0x1 ;  /* 0xffffffffff057424 */ /* 0x000fe200078e00ff */
[----:B---3--:R-:W-:-:S04]  /*f9a0*/  IADD3 R13, P5, R13, UR22, RZ ;  /* 0x000000160d0d7c10 */ /* 0x008fc8000ffbe0ff */
[----:B--2---:R-:W-:Y:S01]  /*f9b0*/  IADD3.X R15, R15, UR18, RZ, P5, !PT ;  /* 0x000000120f0f7c10 */ /* 0x004fe2000affe4ff */
[----:B------:R0:W-:Y:S01]  /*f9c0*/  STL [R1+0x7c], R13 ;  /* 0x00007c0d01007387 */ /* 0x0001e20000100800 */
[----:B------:R-:W-:-:S03]  /*f9d0*/  ISETP.GE.U32.AND P1, PT, R13, UR8, PT ;  /* 0x000000080d007c0c */ /* 0x000fc6000bf26070 */
[----:B------:R0:W-:Y:S01]  /*f9e0*/  STL [R1+0x78], R15 ;  /* 0x0000780f01007387 */ /* 0x0001e20000100800 */
[----:B------:R-:W-:-:S13]  /*f9f0*/  ISETP.GE.U32.AND.EX P1, PT, R15, UR9, PT, P1 ;  /* 0x000000090f007c0c */ /* 0x000fda000bf26110 */
[----:B0-----:R-:W-:Y:S05]  /*fa00*/  @P1 BRA `(.L_x_307) ;  /* 0x00000004004c1947 */ /* 0x001fea0003800000 */
[----:B------:R-:W-:Y:S01]  /*fa10*/  ULDC.64 UR8, c[0x0][0x628] ;  /* 0x00018a0000087ab9 */ /* 0x000fe20000000a00 */
[----:B------:R-:W0:Y:S01]  /*fa20*/  S2R R12, SR_CTAID.X ;  /* 0x00000000000c7919 */ /* 0x000e220000002500 */
[----:B------:R-:W-:Y:S01]  /*fa30*/  ISETP.NE.U32.AND P1, PT, RZ, UR8, PT ;  /* 0x00000008ff007c0c */ /* 0x000fe2000bf25070 */
[----:B------:R-:W-:Y:S01]  /*fa40*/  ULDC UR10, c[0x0][0x630] ;  /* 0x00018c00000a7ab9 */ /* 0x000fe20000000800 */
[----:B------:R-:W-:Y:S01]  /*fa50*/  IMAD.MOV.U32 R2, RZ, RZ, R13 ;  /* 0x000000ffff027224 */ /* 0x000fe200078e000d */
[----:B------:R-:W1:Y:S01]  /*fa60*/  S2R R10, SR_CTAID.Y ;  /* 0x00000000000a7919 */ /* 0x000e620000002600 */
[----:B------:R-:W-:Y:S01]  /*fa70*/  ISETP.NE.AND.EX P1, PT, RZ, UR9, PT, P1 ;  /* 0x00000009ff007c0c */ /* 0x000fe2000bf25310 */
[----:B------:R-:W-:-:S12]  /*fa80*/  IMAD.MOV.U32 R3, RZ, RZ, R15 ;  /* 0x000000ffff037224 */ /* 0x000fd800078e000f */
[----:B------:R-:W-:Y:S05]  /*fa90*/  @!P1 BRA `(.L_x_308) ;  /* 0x0000000000289947 */ /* 0x000fea0003800000 */
[----:B------:R-:W-:Y:S02]  /*faa0*/  ULDC UR7, c[0x0][0x634] ;  /* 0x00018d0000077ab9 */ /* 0x000fe40000000800 */
[----:B------:R-:W-:-:S05]  /*fab0*/  IADD3 R7, P1, R13, UR7, RZ ;  /* 0x000000070d077c10 */ /* 0x000fca000ff3e0ff */
[----:B------:R-:W-:-:S04]  /*fac0*/  IMAD.X R11, RZ, RZ, R15, P1 ;  /* 0x000000ffff0b7224 */ /* 0x000fc800008e060f */
[----:B------:R-:W-:-:S04]  /*fad0*/  IMAD.WIDE.U32 R4, R11, UR8, RZ ;  /* 0x000000080b047c25 */ /* 0x000fc8000f8e00ff */
[----:B------:R-:W-:-:S04]  /*fae0*/  IMAD.WIDE.U32 R4, P1, R7, UR9, R4 ;  /* 0x0000000907047c25 */ /* 0x000fc8000f820004 */
[----:B------:R-:W-:-:S04]  /*faf0*/  IMAD.WIDE.U32 R6, R7, UR8, RZ ;  /* 0x0000000807067c25 */ /* 0x000fc8000f8e00ff */
[----:B------:R-:W-:Y:S01]  /*fb00*/  IMAD.X R3, RZ, RZ, RZ, P1 ;  /* 0x000000ffff037224 */ /* 0x000fe200008e06ff */
[----:B------:R-:W-:Y:S01]  /*fb10*/  IADD3 RZ, P1, R7, R4, RZ ;  /* 0x0000000407ff7210 */ /* 0x000fe20007f3e0ff */
[----:B------:R-:W-:-:S04]  /*fb20*/  IMAD.MOV.U32 R2, RZ, RZ, R5 ;  /* 0x000000ffff027224 */ /* 0x000fc800078e0005 */
[----:B------:R-:W-:-:S08]  /*fb30*/  IMAD.WIDE.U32.X R2, R11, UR9, R2, P1 ;  /* 0x000000090b027c25 */ /* 0x000fd000088e0402 */
.L_x_308:
[--C-:B------:R-:W-:Y:S01]  /*fb40*/  SHF.R.U64 R11, R2, UR10, R3.reuse ;  /* 0x0000000a020b7c19 */ /* 0x100fe20008001203 */
[----:B------:R-:W-:Y:S01]  /*fb50*/  ULDC.64 UR8, c[0x0][0x620] ;  /* 0x0001880000087ab9 */ /* 0x000fe20000000a00 */
[----:B------:R-:W-:Y:S01]  /*fb60*/  SHF.R.U32.HI R2, RZ, UR10, R3 ;  /* 0x0000000aff027c19 */ /* 0x000fe20008011603 */
[----:B------:R-:W-:Y:S01]  /*fb70*/  IMAD.MOV.U32 R3, RZ, RZ, R15 ;  /* 0x000000ffff037224 */ /* 0x000fe200078e000f */
[----:B------:R-:W-:Y:S01]  /*fb80*/  IADD3 R5, P1, RZ, -R11, RZ ;  /* 0x8000000bff057210 */ /* 0x000fe20007f3e0ff */
[----:B------:R-:W-:Y:S01]  /*fb90*/  ULDC UR7, c[0x0][0x150] ;  /* 0x0000540000077ab9 */ /* 0x000fe20000000800 */
[----:B0-----:R-:W-:Y:S01]  /*fba0*/  I2FP.F32.U32 R6, R12 ;  /* 0x0000000c00067245 */ /* 0x001fe20000201000 */
[----:B------:R-:W0:Y:S01]  /*fbb0*/  LDC R7, c[0x0][0x144] ;  /* 0x00005100ff077b82 */ /* 0x000e220000000800 */
[----:B------:R-:W-:Y:S01]  /*fbc0*/  ULDC.64 UR10, c[0x0][0x640] ;  /* 0x00019000000a7ab9 */ /* 0x000fe20000000a00 */
[----:B------:R-:W-:Y:S01]  /*fbd0*/  IMAD.X R2, RZ, RZ, ~R2, P1 ;  /* 0x000000ffff027224 */ /* 0x000fe200008e0e02 */
[----:B------:R-:W-:Y:S01]  /*fbe0*/  ISETP.NE.U32.AND P1, PT, RZ, UR10, PT ;  /* 0x0000000aff007c0c */ /* 0x000fe2000bf25070 */
[----:B------:R-:W-:Y:S01]  /*fbf0*/  FMUL R6, R6, UR7 ;  /* 0x0000000706067c20 */ /* 0x000fe20008400000 */
[----:B------:R-:W-:Y:S01]  /*fc00*/  ULDC UR7, c[0x0][0x618] ;  /* 0x0001860000077ab9 */ /* 0x000fe20000000800 */
[----:B------:R-:W-:Y:S01]  /*fc10*/  IMAD R4, R2, UR8, RZ ;  /* 0x0000000802047c24 */ /* 0x000fe2000f8e02ff */
[----:B------:R-:W-:Y:S01]  /*fc20*/  ISETP.NE.AND.EX P1, PT, RZ, UR11, PT, P1 ;  /* 0x0000000bff007c0c */ /* 0x000fe2000bf25310 */
[----:B------:R-:W-:Y:S01]  /*fc30*/  IMAD.MOV.U32 R2, RZ, RZ, R13 ;  /* 0x000000ffff027224 */ /* 0x000fe200078e000d */
[----:B------:R-:W2:Y:S01]  /*fc40*/  LDC R15, c[0x0][0x148] ;  /* 0x00005200ff0f7b82 */ /* 0x000ea20000000800 */
[----:B------:R-:W3:Y:S02]  /*fc50*/  F2I.U32.TRUNC.NTZ R6, R6 ;  /* 0x0000000600067305 */ /* 0x000ee4000020f000 */
[----:B------:R-:W-:Y:S01]  /*fc60*/  IMAD.WIDE.U32 R2, R5, UR8, R2 ;  /* 0x0000000805027c25 */ /* 0x000fe2000f8e0002 */
[----:B------:R-:W-:-:S03]  /*fc70*/  ULDC UR8, c[0x0][0x154] ;  /* 0x0000550000087ab9 */ /* 0x000fc60000000800 */
[----:B------:R-:W-:Y:S01]  /*fc80*/  IMAD R5, R5, UR9, R4 ;  /* 0x0000000905057c24 */ /* 0x000fe2000f8e0204 */
[----:B------:R-:W-:-:S03]  /*fc90*/  ULDC UR9, c[0x0][0x608] ;  /* 0x0001820000097ab9 */ /* 0x000fc60000000800 */
[----:B------:R-:W-:-:S05]  /*fca0*/  IMAD.IADD R3, R3, 0x1, R5 ;  /* 0x0000000103037824 */ /* 0x000fca00078e0205 */
[----:B------:R-:W-:Y:S01]  /*fcb0*/  SHF.R.U64 R13, R2, UR7, R3 ;  /* 0x00000007020d7c19 */ /* 0x000fe20008001203 */
[----:B---3--:R-:W-:Y:S01]  /*fcc0*/  IMAD.MOV R6, RZ, RZ, -R6 ;  /* 0x000000ffff067224 */ /* 0x008fe200078e0a06 */
[----:B-1----:R-:W-:-:S03]  /*fcd0*/  I2FP.F32.U32 R2, R10 ;  /* 0x0000000a00027245 */ /* 0x002fc60000201000 */
[----:B0-----:R-:W-:Y:S02]  /*fce0*/  IMAD R19, R7, R6, R12 ;  /* 0x0000000607137224 */ /* 0x001fe400078e020c */
[----:B------:R-:W-:Y:S01]  /*fcf0*/  FMUL R4, R2, UR8 ;  /* 0x0000000802047c20 */ /* 0x000fe20008400000 */
[----:B------:R-:W-:Y:S01]  /*fd00*/  SHF.R.U32.HI R2, RZ, UR7, R3 ;  /* 0x00000007ff027c19 */ /* 0x000fe20008011603 */
[----:B------:R-:W-:Y:S02]  /*fd10*/  ULDC UR7, c[0x0][0x658] ;  /* 0x0001960000077ab9 */ /* 0x000fe40000000800 */
[----:B------:R0:W1:Y:S01]  /*fd20*/  F2I.U32.TRUNC.NTZ R18, R4 ;  /* 0x0000000400127305 */ /* 0x000062000020f000 */
[--C-:B------:R-:W-:Y:S02]  /*fd30*/  SHF.R.U64 R16, R13, UR9, R2.reuse ;  /* 0x000000090d107c19 */ /* 0x100fe40008001202 */
[----:B------:R-:W-:-:S04]  /*fd40*/  SHF.R.U32.HI R3, RZ, UR9, R2 ;  /* 0x00000009ff037c19 */ /* 0x000fc80008011602 */
[--C-:B------:R-:W-:Y:S02]  /*fd50*/  SHF.R.U64 R14, R16, UR7, R3.reuse ;  /* 0x00000007100e7c19 */ /* 0x100fe40008001203 */
[----:B------:R-:W-:-:S03]  /*fd60*/  SHF.R.U32.HI R3, RZ, UR7, R3 ;  /* 0x00000007ff037c19 */ /* 0x000fc60008011603 */
[----:B------:R-:W-:Y:S01]  /*fd70*/  IMAD.MOV.U32 R2, RZ, RZ, R14 ;  /* 0x000000ffff027224 */ /* 0x000fe200078e000e */
[----:B0-2---:R-:W-:Y:S06]  /*fd80*/  @!P1 BRA `(.L_x_309) ;  /* 0x0000000000289947 */ /* 0x005fec0003800000 */
        /* <DEDUP_REMOVED lines=10> */
.L_x_309:
[----:B------:R-:W-:Y:S01]  /*fe30*/  ULDC UR7, c[0x0][0x648] ;  /* 0x0001920000077ab9 */ /* 0x000fe20000000800 */
[----:B-1----:R-:W-:Y:S01]  /*fe40*/  IMAD.MOV R18, RZ, RZ, -R18 ;  /* 0x000000ffff127224 */ /* 0x002fe200078e0a12 */
[----:B------:R-:W-:Y:S01]  /*fe50*/  SHF.R.U64 R3, R2, UR7, R3 ;  /* 0x0000000702037c19 */ /* 0x000fe20008001203 */
[----:B------:R-:W-:Y:S01]  /*fe60*/  ULDC UR7, c[0x0][0x638] ;  /* 0x00018e0000077ab9 */ /* 0x000fe20000000800 */
[----:B------:R-:W-:Y:S01]  /*fe70*/  LOP3.LUT R2, R16, UR6, RZ, 0xc0, !PT ;  /* 0x0000000610027c12 */ /* 0x000fe2000f8ec0ff */
[----:B------:R-:W-:Y:S01]  /*fe80*/  @P4 IMAD R19, R15, R18, R10 ;  /* 0x000000120f134224 */ /* 0x000fe200078e020a */
[----:B------:R-:W-:Y:S01]  /*fe90*/  LOP3.LUT R13, R13, UR4, RZ, 0xc0, !PT ;  /* 0x000000040d0d7c12 */ /* 0x000fe2000f8ec0ff */
[----:B------:R-:W-:Y:S01]  /*fea0*/  IMAD.MOV R5, RZ, RZ, -R3 ;  /* 0x000000ffff057224 */ /* 0x000fe200078e0a03 */
[----:B------:R-:W-:Y:S01]  /*feb0*/  ULDC UR8, c[0x0][0x610] ;  /* 0x0001840000087ab9 */ /* 0x000fe20000000800 */
[----:B------:R-:W-:Y:S02]  /*fec0*/  IMAD R2, R3, UR5, R2 ;  /* 0x0000000503027c24 */ /* 0x000fe4000f8e0202 */
[----:B------:R-:W-:Y:S01]  /*fed0*/  IMAD R14, R5, UR7, R14 ;  /* 0x00000007050e7c24 */ /* 0x000fe2000f8e020e */
[----:B------:R-:W-:Y:S01]  /*fee0*/  ULDC UR7, c[0x0][0x600] ;  /* 0x0001800000077ab9 */ /* 0x000fe20000000800 */
[----:B------:R-:W-:-:S02]  /*fef0*/  IMAD R5, R2, UR8, R19 ;  /* 0x0000000802057c24 */ /* 0x000fc4000f8e0213 */
[----:B------:R-:W-:Y:S02]  /*ff00*/  IMAD R14, R14, UR7, R13 ;  /* 0x000000070e0e7c24 */ /* 0x000fe4000f8e020d */
[----:B------:R-:W-:-:S03]  /*ff10*/  IMAD.MOV.U32 R2, RZ, RZ, 0x1 ;  /* 0x00000001ff027424 */ /* 0x000fc600078e00ff */
[----:B------:R-:W-:Y:S02]  /*ff20*/  SEL R6, R14, R5, !P4 ;  /* 0x000000050e067207 */ /* 0x000fe40006000000 */
[----:B------:R-:W-:-:S07]  /*ff30*/  SEL R5, R5, R14, !P4 ;  /* 0x0000000e05057207 */ /* 0x000fce0006000000 */
.L_x_307:
[----:B------:R-:W-:Y:S05]  /*ff40*/  BSYNC B1 ;  /* 0x0000000000017941 */ /* 0x000fea0003800000 */
.L_x_306:
[----:B------:R-:W-:-:S13]  /*ff50*/  LOP3.LUT P1, RZ, R2, 0xff, RZ, 0xc0, !PT ;  /* 0x000000ff02ff7812 */ /* 0x000fda000782c0ff */
[----:B------:R-:W-:Y:S05]  /*ff60*/  @P1 BRA `(.L_x_310) ;  /* 0xfffffff400301947 */ /* 0x000fea000383ffff */
[----:B------:R-:W-:Y:S05]  /*ff70*/  BSYNC B0 ;  /* 0x0000000000007941 */ /* 0x000fea0003800000 */
.L_x_298:
[----:B------:R-:W-:-:S03]  /*ff80*/  UMOV UR7, 0xffffffff ;  /* 0xffffffff00077882 */ /* 0x000fc60000000000 */
[----:B------:R-:W-:Y:S05]  /*ff90*/  BRA.DIV UR7, `(.L_x_311) ;  /* 0x0000000e07207947 */ /* 0x000fea000b800000 */
[----:B------:R-:W-:-:S13]  /*ffa0*/  ELECT P0, URZ, PT ;  /* 0x00000000003f782f */ /* 0x000fda0003800000 */
.L_x_339:
[----:B------:R-:W-:Y:S04]  /*ffb0*/  BSSY B0, `(.L_x_312) ;  /* 0x00000aa000007945 */ /* 0x000fe80003800000 */
[----:B------:R-:W-:Y:S05]  /*ffc0*/  @!P0 BRA `(.L_x_313) ;  /* 0x0000000800a08947 */ /* 0x000fea0003800000 */
[----:B------:R-:W-:-:S04]  /*ffd0*/  ULOP3.LUT UR7, UR13, 0x2, URZ, 0xfc, !UPT ;  /* 0x000000020d077892 */ /* 0x000fc8000f8efc3f */
[----:B------:R-:W-:-:S06]  /*ffe0*/  UISETP.NE.AND UP0, UPT, UR7, 0x3, UPT ;  /* 0x000000030700788c */ /* 0x000fcc000bf05270 */
[----:B------:R-:W-:-:S13]  /*fff0*/  PLOP3.LUT P0, PT, PT, PT, UP0, 0x80, 0x0 ;  /* 0x000000000000781c */ /* 0x000fda0003f0f008 */
[----:B------:R-:W-:Y:S05]  /*10000*/  @!P0 BRA `(.L_x_314) ;  /* 0x0000000000048947 */ /* 0x000fea0003800000 */
[----:B------:R-:W-:Y:S01]  /*10010*/  BPT.TRAP 0x1 ;  /* 0x000000040000795c */ /* 0x000fe20000300000 */
.L_x_314:
[----:B------:R-:W0:Y:S01]  /*10020*/  S2R R3, SR_CgaCtaId ;  /* 0x0000000000037919 */ /* 0x000e220000008800 */
[----:B------:R-:W-:-:S04]  /*10030*/  MOV R2, 0x400 ;  /* 0x0000040000027802 */ /* 0x000fc80000000f00 */
[----:B0-----:R-:W-:Y:S02]  /*10040*/  LEA R3, R3, R2, 0x18 ;  /* 0x0000000203037211 */ /* 0x001fe400078ec0ff */
[----:B------:R-:W-:-:S03]  /*10050*/  SHF.L.U32 R2, R0, 0x1f, RZ ;  /* 0x0000001f00027819 */ /* 0x000fc600000006ff */
[----:B------:R-:W-:-:S04]  /*10060*/  VIADD R3, R3, 0x90 ;  /* 0x0000009003037836 */ /* 0x000fc80000000000 */
[C---:B------:R-:W-:Y:S02]  /*10070*/  IMAD R7, R8.reuse, 0x8, R3 ;  /* 0x0000000808077824 */ /* 0x040fe400078e0203 */
[----:B------:R-:W-:Y:S02]  /*10080*/  VIADD R8, R8, 0x1 ;  /* 0x0000000108087836 */ /* 0x000fe40000000000 */
[----:B------:R-:W0:Y:S03]  /*10090*/  SYNCS.PHASECHK.TRANS64.TRYWAIT P0, [R7+URZ], R2 ;  /* 0x00000002070075a7 */ /* 0x000e26000800017f */
[----:B------:R-:W-:-:S04]  /*100a0*/  ISETP.NE.AND P1, PT, R8, 0x12, PT ;  /* 0x000000120800780c */ /* 0x000fc80003f25270 */
[----:B------:R-:W-:Y:S02]  /*100b0*/  SEL R5, RZ, 0x1, P1 ;  /* 0x00000001ff057807 */ /* 0x000fe40000800000 */
[----:B------:R-:W-:Y:S02]  /*100c0*/  SEL R8, R8, RZ, P1 ;  /* 0x000000ff08087207 */ /* 0x000fe40000800000 */
[----:B------:R-:W-:-:S03]  /*100d0*/  LOP3.LUT R5, R0, R5, RZ, 0x3c, !PT ;  /* 0x0000000500057212 */ /* 0x000fc600078e3cff */
[----:B------:R-:W-:Y:S01]  /*100e0*/  IMAD R9, R8, 0x8, R3 ;  /* 0x0000000808097824 */ /* 0x000fe200078e0203 */
[----:B------:R-:W-:Y:S01]  /*100f0*/  SHF.L.U32 R4, R5, 0x1f, RZ ;  /* 0x0000001f05047819 */ /* 0x000fe200000006ff */
[----:B0-----:R-:W-:Y:S06]  /*10100*/  @!P0 BRA `(.L_x_315) ;  /* 0x0000000800e88947 */ /* 0x001fec0003800000 */
.L_x_340:
[----:B------:R-:W1:Y:S01]  /*10110*/  SYNCS.PHASECHK.TRANS64.TRYWAIT P0, [R9+URZ], R4 ;  /* 0x00000004090075a7 */ /* 0x000e62000800017f */
[----:B------:R-:W-:-:S05]  /*10120*/  VIADD R0, R8, 0x1 ;  /* 0x0000000108007836 */ /* 0x000fca0000000000 */
[----:B------:R-:W-:-:S04]  /*10130*/  ISETP.NE.AND P1, PT, R0, 0x12, PT ;  /* 0x000000120000780c */ /* 0x000fc80003f25270 */
[----:B0-----:R-:W-:Y:S02]  /*10140*/  SEL R2, RZ, 0x1, P1 ;  /* 0x00000001ff027807 */ /* 0x001fe40000800000 */
[----:B------:R-:W-:Y:S02]  /*10150*/  SEL R0, R0, RZ, P1 ;  /* 0x000000ff00007207 */ /* 0x000fe40000800000 */
[----:B------:R-:W-:-:S03]  /*10160*/  LOP3.LUT R7, R5, R2, RZ, 0x3c, !PT ;  /* 0x0000000205077212 */ /* 0x000fc600078e3cff */
[----:B------:R-:W-:Y:S01]  /*10170*/  IMAD R6, R0, 0x8, R3 ;  /* 0x0000000800067824 */ /* 0x000fe200078e0203 */
[----:B------:R-:W-:Y:S01]  /*10180*/  SHF.L.U32 R5, R7, 0x1f, RZ ;  /* 0x0000001f07057819 */ /* 0x000fe200000006ff */
[----:B-1----:R-:W-:Y:S06]  /*10190*/  @!P0 BRA `(.L_x_316) ;  /* 0x0000000800d88947 */ /* 0x002fec0003800000 */
.L_x_341:
[----:B------:R-:W1:Y:S01]  /*101a0*/  SYNCS.PHASECHK.TRANS64.TRYWAIT P0, [R6+URZ], R5 ;  /* 0x00000005060075a7 */ /* 0x000e62000800017f */
[----:B------:R-:W-:-:S05]  /*101b0*/  VIADD R0, R0, 0x1 ;  /* 0x0000000100007836 */ /* 0x000fca0000000000 */
[----:B------:R-:W-:-:S04]  /*101c0*/  ISETP.NE.AND P1, PT, R0, 0x12, PT ;  /* 0x000000120000780c */ /* 0x000fc80003f25270 */
[----:B------:R-:W-:Y:S02]  /*101d0*/  SEL R2, RZ, 0x1, P1 ;  /* 0x00000001ff027807 */ /* 0x000fe40000800000 */
[----:B------:R-:W-:Y:S02]  /*101e0*/  SEL R0, R0, RZ, P1 ;  /* 0x000000ff00007207 */ /* 0x000fe40000800000 */
[----:B------:R-:W-:-:S03]  /*101f0*/  LOP3.LUT R7, R7, R2, RZ, 0x3c, !PT ;  /* 0x0000000207077212 */ /* 0x000fc600078e3cff */
[----:B0-----:R-:W-:Y:S01]  /*10200*/  IMAD R9, R0, 0x8, R3 ;  /* 0x0000000800097824 */ /* 0x001fe200078e0203 */
[----:B------:R-:W-:Y:S01]  /*10210*/  SHF.L.U32 R4, R7, 0x1f, RZ ;  /* 0x0000001f07047819 */ /* 0x000fe200000006ff */
[----:B-1----:R-:W-:Y:S06]  /*10220*/  @!P0 BRA `(.L_x_317) ;  /* 0x0000000800c88947 */ /* 0x002fec0003800000 */
.L_x_342:
        /* <DEDUP_REMOVED lines=9> */
.L_x_343:
        /* <DEDUP_REMOVED lines=9> */
.L_x_344:
        /* <DEDUP_REMOVED lines=9> */
.L_x_345:
        /* <DEDUP_REMOVED lines=9> */
.L_x_346:
        /* <DEDUP_REMOVED lines=9> */
.L_x_347:
        /* <DEDUP_REMOVED lines=9> */
.L_x_348:
        /* <DEDUP_REMOVED lines=9> */
.L_x_349:
        /* <DEDUP_REMOVED lines=9> */
.L_x_350:
        /* <DEDUP_REMOVED lines=9> */
.L_x_351:
        /* <DEDUP_REMOVED lines=9> */
.L_x_352:
        /* <DEDUP_REMOVED lines=9> */
.L_x_353:
        /* <DEDUP_REMOVED lines=9> */
.L_x_354:
        /* <DEDUP_REMOVED lines=9> */
.L_x_355:
[----:B------:R-:W1:Y:S01]  /*10980*/  SYNCS.PHASECHK.TRANS64.TRYWAIT P0, [R6+URZ], R5 ;  /* 0x00000005060075a7 */ /* 0x000e62000800017f */
[----:B------:R-:W-:-:S05]  /*10990*/  VIADD R0, R0, 0x1 ;  /* 0x0000000100007836 */ /* 0x000fca0000000000 */
[----:B------:R-:W-:-:S04]  /*109a0*/  ISETP.NE.AND P1, PT, R0, 0x12, PT ;  /* 0x000000120000780c */ /* 0x000fc80003f25270 */
[----:B------:R-:W-:Y:S02]  /*109b0*/  SEL R2, RZ, 0x1, P1 ;  /* 0x00000001ff027807 */ /* 0x000fe40000800000 */
[----:B------:R-:W-:Y:S02]  /*109c0*/  SEL R0, R0, RZ, P1 ;  /* 0x000000ff00007207 */ /* 0x000fe40000800000 */
[----:B------:R-:W-:Y:S01]  /*109d0*/  LOP3.LUT R2, R7, R2, RZ, 0x3c, !PT ;  /* 0x0000000207027212 */ /* 0x000fe200078e3cff */
[----:B-1----:R-:W-:Y:S06]  /*109e0*/  @!P0 BRA `(.L_x_331) ;  /* 0x0000000400f08947 */ /* 0x002fec0003800000 */
.L_x_356:
[----:B------:R-:W-:Y:S01]  /*109f0*/  IMAD R3, R0, 0x8, R3 ;  /* 0x0000000800037824 */ /* 0x000fe200078e0203 */
[----:B------:R-:W-:-:S07]  /*10a00*/  SHF.L.U32 R0, R2, 0x1f, RZ ;  /* 0x0000001f02007819 */ /* 0x000fce00000006ff */
.L_x_332:
[----:B--2---:R2:W3:Y:S02]  /*10a10*/  SYNCS.PHASECHK.TRANS64.TRYWAIT P0, [R3+URZ], R0 ;  /* 0x00000000030075a7 */ /* 0x0044e4000800017f */
[----:B---3--:R-:W-:Y:S05]  /*10a20*/  @!P0 NANOSLEEP.SYNCS 0x989680 ;  /* 0x009896800000895d */ /* 0x008fea0003900000 */
[----:B------:R-:W3:Y:S02]  /*10a30*/  @!P0 SYNCS.PHASECHK.TRANS64 P0, [R3+URZ], R0 ;  /* 0x00000000030085a7 */ /* 0x000ee4000800007f */
[----:B---3--:R-:W-:Y:S05]  /*10a40*/  @!P0 BRA `(.L_x_332) ;  /* 0xfffffffc00f08947 */ /* 0x008fea000383ffff */
.L_x_313:
[----:B------:R-:W-:Y:S05]  /*10a50*/  BSYNC B0 ;  /* 0x0000000000007941 */ /* 0x000fea0003800000 */
.L_x_312:
[----:B------:R-:W-:Y:S05]  /*10a60*/  EXIT ;  /* 0x000000000000794d */ /* 0x000fea0003800000 */
.L_x_18:
[----:B-1----:R-:W-:-:S04]  /*10a70*/  IMAD.U32 R3, RZ, RZ, UR7 ;  /* 0x00000007ff037e24 */ /* 0x002fc8000f8e00ff */
[----:B------:R1:W3:Y:S03]  /*10a80*/  SYNCS.PHASECHK.TRANS64.TRYWAIT P0, [R3+URZ], R0 ;  /* 0x00000000030075a7 */ /* 0x0002e6000800017f */
[----:B---3--:R-:W-:Y:S05]  /*10a90*/  @!P0 NANOSLEEP.SYNCS 0x989680 ;  /* 0x009896800000895d */ /* 0x008fea0003900000 */
[----:B------:R-:W3:Y:S02]  /*10aa0*/  @!P0 SYNCS.PHASECHK.TRANS64 P0, [R3+URZ], R0 ;  /* 0x00000000030085a7 */ /* 0x000ee4000800007f */
[----:B---3--:R-:W-:Y:S05]  /*10ab0*/  @!P0 BRA `(.L_x_18) ;  /* 0xfffffffc00ec8947 */ /* 0x008fea000383ffff */
[----:B------:R-:W-:Y:S05]  /*10ac0*/  BRA `(.L_x_17) ;  /* 0xffffff1000a87947 */ /* 0x000fea000383ffff */
.L_x_24:
[----:B-----5:R1:W-:Y:S02]  /*10ad0*/  STL [R1+0x88], R0 ;  /* 0x0000880001007387 */ /* 0x0203e40000100800 */
[----:B-1----:R-:W-:-:S04]  /*10ae0*/  IMAD.U32 R0, RZ, RZ, UR9 ;  /* 0x00000009ff007e24 */ /* 0x002fc8000f8e00ff */
[----:B------:R1:W4:Y:S03]  /*10af0*/  SYNCS.PHASECHK.TRANS64.TRYWAIT P0, [R0+URZ], R229 ;  /* 0x000000e5000075a7 */ /* 0x000326000800017f */
[----:B----4-:R-:W-:Y:S05]  /*10b00*/  @!P0 NANOSLEEP.SYNCS 0x989680 ;  /* 0x009896800000895d */ /* 0x010fea0003900000 */
[----:B------:R1:W4:Y:S02]  /*10b10*/  @!P0 SYNCS.PHASECHK.TRANS64 P0, [R0+URZ], R229 ;  /* 0x000000e5000085a7 */ /* 0x000324000800007f */
[----:B-1----:R1:W5:Y:S02]  /*10b20*/  LDL.LU R0, [R1+0x88] ;  /* 0x0000880001007983 */ /* 0x0023640000300800 */
[----:B-1--4-:R-:W-:Y:S05]  /*10b30*/  @!P0 BRA `(.L_x_24) ;  /* 0xfffffffc00e48947 */ /* 0x012fea000383ffff */
[----:B------:R-:W-:Y:S05]  /*10b40*/  BRA `(.L_x_23) ;  /* 0xffffff24000c7947 */ /* 0x000fea000383ffff */
.L_x_299:
[----:B------:R-:W-:Y:S01]  /*10b50*/  BSSY B1, `(.L_x_333) ;  /* 0x0000006000017945 */ /* 0x000fe20003800000 */
[----:B------:R-:W-:-:S07]  /*10b60*/  IMAD.MOV.U32 R2, RZ, RZ, -0x1 ;  /* 0xffffffffff027424 */ /* 0x000fce00078e00ff */
[----:B------:R-:W-:Y:S05]  /*10b70*/  WARPSYNC.COLLECTIVE R2, `(.L_x_334) ;  /* 0x00000000020c7348 */ /* 0x000fea0003c00000 */
[----:B------:R-:W-:Y:S02]  /*10b80*/  ELECT P1, UR62, PT ;  /* 0x00000000003e782f */ /* 0x000fe40003820000 */
[----:B------:R-:W-:Y:S01]  /*10b90*/  MOV R2, UR62 ;  /* 0x0000003e00027c02 */ /* 0x000fe20008000f00 */
[----:B------:R-:W-:Y:S10]  /*10ba0*/  ENDCOLLECTIVE ;  /* 0x000000000000791b */ /* 0x000ff40003800000 */
.L_x_334:
[----:B------:R-:W-:Y:S05]  /*10bb0*/  BSYNC B1 ;  /* 0x0000000000017941 */ /* 0x000fea0003800000 */
.L_x_333:
[----:B------:R-:W-:Y:S05]  /*10bc0*/  BRA `(.L_x_335) ;  /* 0xffffffe800247947 */ /* 0x000fea000383ffff */
.L_x_302:
[----:B-1----:R1:W2:Y:S02]  /*10bd0*/  SYNCS.PHASECHK.TRANS64.TRYWAIT P1, [R13+URZ+0x90], R4 ;  /* 0x000090040d0075a7 */ /* 0x0022a4000802017f */
[----:B--2---:R-:W-:Y:S05]  /*10be0*/  @!P1 NANOSLEEP.SYNCS 0x989680 ;  /* 0x009896800000995d */ /* 0x004fea0003900000 */
[----:B------:R-:W2:Y:S02]  /*10bf0*/  @!P1 SYNCS.PHASECHK.TRANS64 P1, [R13+URZ+0x90], R4 ;  /* 0x000090040d0095a7 */ /* 0x000ea4000802007f */
[----:B--2---:R-:W-:Y:S05]  /*10c00*/  @!P1 BRA `(.L_x_302) ;  /* 0xfffffffc00f09947 */ /* 0x004fea000383ffff */
[----:B------:R-:W-:Y:S05]  /*10c10*/  BRA `(.L_x_336) ;  /* 0xffffffe800587947 */ /* 0x000fea000383ffff */
.L_x_311:
[----:B------:R-:W-:Y:S01]  /*10c20*/  BSSY B0, `(.L_x_337) ;  /* 0x0000006000007945 */ /* 0x000fe20003800000 */
[----:B------:R-:W-:-:S07]  /*10c30*/  IMAD.MOV.U32 R2, RZ, RZ, -0x1 ;  /* 0xffffffffff027424 */ /* 0x000fce00078e00ff */
[----:B------:R-:W-:Y:S05]  /*10c40*/  WARPSYNC.COLLECTIVE R2, `(.L_x_338) ;  /* 0x00000000020c7348 */ /* 0x000fea0003c00000 */
[----:B------:R-:W-:Y:S02]  /*10c50*/  ELECT P1, UR62, PT ;  /* 0x00000000003e782f */ /* 0x000fe40003820000 */
[----:B------:R-:W-:Y:S01]  /*10c60*/  MOV R2, UR62 ;  /* 0x0000003e00027c02 */ /* 0x000fe20008000f00 */
[----:B------:R-:W-:Y:S10]  /*10c70*/  ENDCOLLECTIVE ;  /* 0x000000000000791b */ /* 0x000ff40003800000 */
.L_x_338:
[----:B------:R-:W-:Y:S05]  /*10c80*/  BSYNC B0 ;  /* 0x0000000000007941 */ /* 0x000fea0003800000 */
.L_x_337:
[----:B------:R-:W-:Y:S01]  /*10c90*/  PLOP3.LUT P0, PT, P1, PT, PT, 0x80, 0x0 ;  /* 0x000000000000781c */ /* 0x000fe20000f0f070 */
[----:B------:R-:W-:-:S12]  /*10ca0*/  BRA `(.L_x_339) ;  /* 0xfffffff000c07947 */ /* 0x000fd8000383ffff */
.L_x_315:
[----:B0-----:R0:W1:Y:S02]  /*10cb0*/  SYNCS.PHASECHK.TRANS64.TRYWAIT P0, [R7+URZ], R2 ;  /* 0x00000002070075a7 */ /* 0x001064000800017f */
[----:B-1----:R-:W-:Y:S05]  /*10cc0*/  @!P0 NANOSLEEP.SYNCS 0x989680 ;  /* 0x009896800000895d */ /* 0x002fea0003900000 */
[----:B------:R-:W1:Y:S02]  /*10cd0*/  @!P0 SYNCS.PHASECHK.TRANS64 P0, [R7+URZ], R2 ;  /* 0x00000002070085a7 */ /* 0x000e64000800007f */
[----:B-1----:R-:W-:Y:S05]  /*10ce0*/  @!P0 BRA `(.L_x_315) ;  /* 0xfffffffc00f08947 */ /* 0x002fea000383ffff */
[----:B------:R-:W-:Y:S05]  /*10cf0*/  BRA `(.L_x_340) ;  /* 0xfffffff400047947 */ /* 0x000fea000383ffff */
.L_x_316:
[----:B0-----:R0:W1:Y:S02]  /*10d00*/  SYNCS.PHASECHK.TRANS64.TRYWAIT P0, [R9+URZ], R4 ;  /* 0x00000004090075a7 */ /* 0x001064000800017f */
[----:B-1----:R-:W-:Y:S05]  /*10d10*/  @!P0 NANOSLEEP.SYNCS 0x989680 ;  /* 0x009896800000895d */ /* 0x002fea0003900000 */
[----:B------:R-:W1:Y:S02]  /*10d20*/  @!P0 SYNCS.PHASECHK.TRANS64 P0, [R9+URZ], R4 ;  /* 0x00000004090085a7 */ /* 0x000e64000800007f */
[----:B-1----:R-:W-:Y:S05]  /*10d30*/  @!P0 BRA `(.L_x_316) ;  /* 0xfffffffc00f08947 */ /* 0x002fea000383ffff */
[----:B------:R-:W-:Y:S05]  /*10d40*/  BRA `(.L_x_341) ;  /* 0xfffffff400147947 */ /* 0x000fea000383ffff */
.L_x_317:
[----:B0-----:R0:W1:Y:S02]  /*10d50*/  SYNCS.PHASECHK.TRANS64.TRYWAIT P0, [R6+URZ], R5 ;  /* 0x00000005060075a7 */ /* 0x001064000800017f */
[----:B-1----:R-:W-:Y:S05]  /*10d60*/  @!P0 NANOSLEEP.SYNCS 0x989680 ;  /* 0x009896800000895d */ /* 0x002fea0003900000 */
[----:B------:R-:W1:Y:S02]  /*10d70*/  @!P0 SYNCS.PHASECHK.TRANS64 P0, [R6+URZ], R5 ;  /* 0x00000005060085a7 */ /* 0x000e64000800007f */
[----:B-1----:R-:W-:Y:S05]  /*10d80*/  @!P0 BRA `(.L_x_317) ;  /* 0xfffffffc00f08947 */ /* 0x002fea000383ffff */
[----:B------:R-:W-:Y:S05]  /*10d90*/  BRA `(.L_x_342) ;  /* 0xfffffff400247947 */ /* 0x000fea000383ffff */
.L_x_318:
[----:B0-----:R0:W1:Y:S02]  /*10da0*/  SYNCS.PHASECHK.TRANS64.TRYWAIT P0, [R9+URZ], R4 ;  /* 0x00000004090075a7 */ /* 0x001064000800017f */
[----:B-1----:R-:W-:Y:S05]  /*10db0*/  @!P0 NANOSLEEP.SYNCS 0x989680 ;  /* 0x009896800000895d */ /* 0x002fea0003900000 */
[----:B------:R-:W1:Y:S02]  /*10dc0*/  @!P0 SYNCS.PHASECHK.TRANS64 P0, [R9+URZ], R4 ;  /* 0x00000004090085a7 */ /* 0x000e64000800007f */
[----:B-1----:R-:W-:Y:S05]  /*10dd0*/  @!P0 BRA `(.L_x_318) ;  /* 0xfffffffc00f08947 */ /* 0x002fea000383ffff */
[----:B------:R-:W-:Y:S05]  /*10de0*/  BRA `(.L_x_343) ;  /* 0xfffffff400347947 */ /* 0x000fea000383ffff */
.L_x_319:
[----:B0-----:R0:W1:Y:S02]  /*10df0*/  SYNCS.PHASECHK.TRANS64.TRYWAIT P0, [R6+URZ], R5 ;  /* 0x00000005060075a7 */ /* 0x001064000800017f */
[----:B-1----:R-:W-:Y:S05]  /*10e00*/  @!P0 NANOSLEEP.SYNCS 0x989680 ;  /* 0x009896800000895d */ /* 0x002fea0003900000 */
[----:B------:R-:W1:Y:S02]  /*10e10*/  @!P0 SYNCS.PHASECHK.TRANS64 P0, [R6+URZ], R5 ;  /* 0x00000005060085a7 */ /* 0x000e64000800007f */
[----:B-1----:R-:W-:Y:S05]  /*10e20*/  @!P0 BRA `(.L_x_319) ;  /* 0xfffffffc00f08947 */ /* 0x002fea000383ffff */
[----:B------:R-:W-:Y:S05]  /*10e30*/  BRA `(.L_x_344) ;  /* 0xfffffff400447947 */ /* 0x000fea000383ffff */
.L_x_320:
[----:B0-----:R0:W1:Y:S02]  /*10e40*/  SYNCS.PHASECHK.TRANS64.TRYWAIT P0, [R9+URZ], R4 ;  /* 0x00000004090075a7 */ /* 0x001064000800017f */
[----:B-1----:R-:W-:Y:S05]  /*10e50*/  @!P0 NANOSLEEP.SYNCS 0x989680 ;  /* 0x009896800000895d */ /* 0x002fea0003900000 */
[----:B------:R-:W1:Y:S02]  /*10e60*/  @!P0 SYNCS.PHASECHK.TRANS64 P0, [R9+URZ], R4 ;  /* 0x00000004090085a7 */ /* 0x000e64000800007f */
[----:B-1----:R-:W-:Y:S05]  /*10e70*/  @!P0 BRA `(.L_x_320) ;  /* 0xfffffffc00f08947 */ /* 0x002fea000383ffff */
[----:B------:R-:W-:Y:S05]  /*10e80*/  BRA `(.L_x_345) ;  /* 0xfffffff400547947 */ /* 0x000fea000383ffff */
.L_x_321:
[----:B0-----:R0:W1:Y:S02]  /*10e90*/  SYNCS.PHASECHK.TRANS64.TRYWAIT P0, [R6+URZ], R5 ;  /* 0x00000005060075a7 */ /* 0x001064000800017f */
[----:B-1----:R-:W-:Y:S05]  /*10ea0*/  @!P0 NANOSLEEP.SYNCS 0x989680 ;  /* 0x009896800000895d */ /* 0x002fea0003900000 */
[----:B------:R-:W1:Y:S02]  /*10eb0*/  @!P0 SYNCS.PHASECHK.TRANS64 P0, [R6+URZ], R5 ;  /* 0x00000005060085a7 */ /* 0x000e64000800007f */
[----:B-1----:R-:W-:Y:S05]  /*10ec0*/  @!P0 BRA `(.L_x_321) ;  /* 0xfffffffc00f08947 */ /* 0x002fea000383ffff */
[----:B------:R-:W-:Y:S05]  /*10ed0*/  BRA `(.L_x_346) ;  /* 0xfffffff400647947 */ /* 0x000fea000383ffff */
.L_x_322:
[----:B0-----:R0:W1:Y:S02]  /*10ee0*/  SYNCS.PHASECHK.TRANS64.TRYWAIT P0, [R9+URZ], R4 ;  /* 0x00000004090075a7 */ /* 0x001064000800017f */
[----:B-1----:R-:W-:Y:S05]  /*10ef0*/  @!P0 NANOSLEEP.SYNCS 0x989680 ;  /* 0x009896800000895d */ /* 0x002fea0003900000 */
[----:B------:R-:W1:Y:S02]  /*10f00*/  @!P0 SYNCS.PHASECHK.TRANS64 P0, [R9+URZ], R4 ;  /* 0x00000004090085a7 */ /* 0x000e64000800007f */
[----:B-1----:R-:W-:Y:S05]  /*10f10*/  @!P0 BRA `(.L_x_322) ;  /* 0xfffffffc00f08947 */ /* 0x002fea000383ffff */
[----:B------:R-:W-:Y:S05]  /*10f20*/  BRA `(.L_x_347) ;  /* 0xfffffff400747947 */ /* 0x000fea000383ffff */
.L_x_323:
[----:B0-----:R0:W1:Y:S02]  /*10f30*/  SYNCS.PHASECHK.TRANS64.TRYWAIT P0, [R6+URZ], R5 ;  /* 0x00000005060075a7 */ /* 0x001064000800017f */
[----:B-1----:R-:W-:Y:S05]  /*10f40*/  @!P0 NANOSLEEP.SYNCS 0x989680 ;  /* 0x009896800000895d */ /* 0x002fea0003900000 */
[----:B------:R-:W1:Y:S02]  /*10f50*/  @!P0 SYNCS.PHASECHK.TRANS64 P0, [R6+URZ], R5 ;  /* 0x00000005060085a7 */ /* 0x000e64000800007f */
[----:B-1----:R-:W-:Y:S05]  /*10f60*/  @!P0 BRA `(.L_x_323) ;  /* 0xfffffffc00f08947 */ /* 0x002fea000383ffff */
[----:B------:R-:W-:Y:S05]  /*10f70*/  BRA `(.L_x_348) ;  /* 0xfffffff400847947 */ /* 0x000fea000383ffff */
.L_x_324:
[----:B0-----:R0:W1:Y:S02]  /*10f80*/  SYNCS.PHASECHK.TRANS64.TRYWAIT P0, [R9+URZ], R4 ;  /* 0x00000004090075a7 */ /* 0x001064000800017f */
[----:B-1----:R-:W-:Y:S05]  /*10f90*/  @!P0 NANOSLEEP.SYNCS 0x989680 ;  /* 0x009896800000895d */ /* 0x002fea0003900000 */
[----:B------:R-:W1:Y:S02]  /*10fa0*/  @!P0 SYNCS.PHASECHK.TRANS64 P0, [R9+URZ], R4 ;  /* 0x00000004090085a7 */ /* 0x000e64000800007f */
[----:B-1----:R-:W-:Y:S05]  /*10fb0*/  @!P0 BRA `(.L_x_324) ;  /* 0xfffffffc00f08947 */ /* 0x002fea000383ffff */
[----:B------:R-:W-:Y:S05]  /*10fc0*/  BRA `(.L_x_349) ;  /* 0xfffffff400947947 */ /* 0x000fea000383ffff */
.L_x_325:
[----:B0-----:R0:W1:Y:S02]  /*10fd0*/  SYNCS.PHASECHK.TRANS64.TRYWAIT P0, [R6+URZ], R5 ;  /* 0x00000005060075a7 */ /* 0x001064000800017f */
[----:B-1----:R-:W-:Y:S05]  /*10fe0*/  @!P0 NANOSLEEP.SYNCS 0x989680 ;  /* 0x009896800000895d */ /* 0x002fea0003900000 */
[----:B------:R-:W1:Y:S02]  /*10ff0*/  @!P0 SYNCS.PHASECHK.TRANS64 P0, [R6+URZ], R5 ;  /* 0x00000005060085a7 */ /* 0x000e64000800007f */
[----:B-1----:R-:W-:Y:S05]  /*11000*/  @!P0 BRA `(.L_x_325) ;  /* 0xfffffffc00f08947 */ /* 0x002fea000383ffff */
[----:B------:R-:W-:Y:S05]  /*11010*/  BRA `(.L_x_350) ;  /* 0xfffffff400a47947 */ /* 0x000fea000383ffff */
.L_x_326:
[----:B0-----:R0:W1:Y:S02]  /*11020*/  SYNCS.PHASECHK.TRANS64.TRYWAIT P0, [R9+URZ], R4 ;  /* 0x00000004090075a7 */ /* 0x001064000800017f */
[----:B-1----:R-:W-:Y:S05]  /*11030*/  @!P0 NANOSLEEP.SYNCS 0x989680 ;  /* 0x009896800000895d */ /* 0x002fea0003900000 */
[----:B------:R-:W1:Y:S02]  /*11040*/  @!P0 SYNCS.PHASECHK.TRANS64 P0, [R9+URZ], R4 ;  /* 0x00000004090085a7 */ /* 0x000e64000800007f */
[----:B-1----:R-:W-:Y:S05]  /*11050*/  @!P0 BRA `(.L_x_326) ;  /* 0xfffffffc00f08947 */ /* 0x002fea000383ffff */
[----:B------:R-:W-:Y:S05]  /*11060*/  BRA `(.L_x_351) ;  /* 0xfffffff400b47947 */ /* 0x000fea000383ffff */
.L_x_327:
[----:B0-----:R0:W1:Y:S02]  /*11070*/  SYNCS.PHASECHK.TRANS64.TRYWAIT P0, [R6+URZ], R5 ;  /* 0x00000005060075a7 */ /* 0x001064000800017f */
[----:B-1----:R-:W-:Y:S05]  /*11080*/  @!P0 NANOSLEEP.SYNCS 0x989680 ;  /* 0x009896800000895d */ /* 0x002fea0003900000 */
[----:B------:R-:W1:Y:S02]  /*11090*/  @!P0 SYNCS.PHASECHK.TRANS64 P0, [R6+URZ], R5 ;  /* 0x00000005060085a7 */ /* 0x000e64000800007f */
[----:B-1----:R-:W-:Y:S05]  /*110a0*/  @!P0 BRA `(.L_x_327) ;  /* 0xfffffffc00f08947 */ /* 0x002fea000383ffff */
[----:B------:R-:W-:Y:S05]  /*110b0*/  BRA `(.L_x_352) ;  /* 0xfffffff400c47947 */ /* 0x000fea000383ffff */
.L_x_328:
[----:B0-----:R0:W1:Y:S02]  /*110c0*/  SYNCS.PHASECHK.TRANS64.TRYWAIT P0, [R9+URZ], R4 ;  /* 0x00000004090075a7 */ /* 0x001064000800017f */
[----:B-1----:R-:W-:Y:S05]  /*110d0*/  @!P0 NANOSLEEP.SYNCS 0x989680 ;  /* 0x009896800000895d */ /* 0x002fea0003900000 */
[----:B------:R-:W1:Y:S02]  /*110e0*/  @!P0 SYNCS.PHASECHK.TRANS64 P0, [R9+URZ], R4 ;  /* 0x00000004090085a7 */ /* 0x000e64000800007f */
[----:B-1----:R-:W-:Y:S05]  /*110f0*/  @!P0 BRA `(.L_x_328) ;  /* 0xfffffffc00f08947 */ /* 0x002fea000383ffff */
[----:B------:R-:W-:Y:S05]  /*11100*/  BRA `(.L_x_353) ;  /* 0xfffffff400d47947 */ /* 0x000fea000383ffff */
.L_x_329:
[----:B0-----:R0:W1:Y:S02]  /*11110*/  SYNCS.PHASECHK.TRANS64.TRYWAIT P0, [R6+URZ], R5 ;  /* 0x00000005060075a7 */ /* 0x001064000800017f */
[----:B-1----:R-:W-:Y:S05]  /*11120*/  @!P0 NANOSLEEP.SYNCS 0x989680 ;  /* 0x009896800000895d */ /* 0x002fea0003900000 */
[----:B------:R-:W1:Y:S02]  /*11130*/  @!P0 SYNCS.PHASECHK.TRANS64 P0, [R6+URZ], R5 ;  /* 0x00000005060085a7 */ /* 0x000e64000800007f */
[----:B-1----:R-:W-:Y:S05]  /*11140*/  @!P0 BRA `(.L_x_329) ;  /* 0xfffffffc00f08947 */ /* 0x002fea000383ffff */
[----:B------:R-:W-:Y:S05]  /*11150*/  BRA `(.L_x_354) ;  /* 0xfffffff400e47947 */ /* 0x000fea000383ffff */
.L_x_330:
[----:B0-----:R0:W1:Y:S02]  /*11160*/  SYNCS.PHASECHK.TRANS64.TRYWAIT P0, [R9+URZ], R4 ;  /* 0x00000004090075a7 */ /* 0x001064000800017f */
[----:B-1----:R-:W-:Y:S05]  /*11170*/  @!P0 NANOSLEEP.SYNCS 0x989680 ;  /* 0x009896800000895d */ /* 0x002fea0003900000 */
[----:B------:R-:W1:Y:S02]  /*11180*/  @!P0 SYNCS.PHASECHK.TRANS64 P0, [R9+URZ], R4 ;  /* 0x00000004090085a7 */ /* 0x000e64000800007f */
[----:B-1----:R-:W-:Y:S05]  /*11190*/  @!P0 BRA `(.L_x_330) ;  /* 0xfffffffc00f08947 */ /* 0x002fea000383ffff */
[----:B------:R-:W-:Y:S05]  /*111a0*/  BRA `(.L_x_355) ;  /* 0xfffffff400f47947 */ /* 0x000fea000383ffff */
.L_x_331:
[----:B-1----:R1:W2:Y:S02]  /*111b0*/  SYNCS.PHASECHK.TRANS64.TRYWAIT P0, [R6+URZ], R5 ;  /* 0x00000005060075a7 */ /* 0x0022a4000800017f */
[----:B--2---:R-:W-:Y:S05]  /*111c0*/  @!P0 NANOSLEEP.SYNCS 0x989680 ;  /* 0x009896800000895d */ /* 0x004fea0003900000 */
[----:B------:R-:W2:Y:S02]  /*111d0*/  @!P0 SYNCS.PHASECHK.TRANS64 P0, [R6+URZ], R5 ;  /* 0x00000005060085a7 */ /* 0x000ea4000800007f */
[----:B--2---:R-:W-:Y:S05]  /*111e0*/  @!P0 BRA `(.L_x_331) ;  /* 0xfffffffc00f08947 */ /* 0x004fea000383ffff */
[----:B------:R-:W-:Y:S05]  /*111f0*/  BRA `(.L_x_356) ;  /* 0xfffffff400fc7947 */ /* 0x000fea000383ffff */
.L_x_357:
[----:B------:R-:W-:-:S00]  /*11200*/  BRA `(.L_x_357) ;  /* 0xfffffffc00fc7947 */ /* 0x000fc0000383ffff */
[----:B------:R-:W-:-:S00]  /*11210*/  NOP ;  /* 0x0000000000007918 */ /* 0x000fc00000000000 */
        /* <DEDUP_REMOVED lines=14> */
.L_x_358:


//--------------------- .nv.shared._ZN7cutlass13device_kernelINS_4gemm6kernel13GemmUniversalIN4cute5tupleIJiiiiEEENS1_10collective13CollectiveMmaINS1_37MainloopSm90TmaGmmaWarpSpecializedFP8ILi18ENS5_IJNS4_1CILi1EEESB_SB_EEENS1_35KernelTmaWarpSpecializedCooperativeEEENS5_IJNSA_ILi256EEENSA_ILi128EEENSA_ILi32EEEEEENS_12float_e5m2_tENS5_IJlSB_lEEESJ_SK_NS4_8TiledMMAINS4_8MMA_AtomIJNS4_4SM904GMMA31MMA_64x128x32_F32E5M2E5M2_SS_TNILNSO_7ScaleInE1ELSQ_1EEEEEENS4_6LayoutINS5_IJNSA_ILi2EEESB_SB_EEENS5_IJSB_NSA_ILi0EEESW_EEEEENS5_IJNS4_10UnderscoreESZ_SZ_EEEEENS4_13SM90_TMA_LOADENS4_14ComposedLayoutINS4_7SwizzleILi1ELi4ELi3EEENS4_18smem_ptr_flag_bitsILi8EEENST_INS5_IJNSA_ILi8EEESH_EEENS5_IJSH_SB_EEEEEEEvNS4_8identityES12_S1C_vS1D_EENS_8epilogue10collective6detail29Sm90TmaWarpSpecializedAdapterINS1G_15DefaultEpilogueISJ_SK_SK_NS1F_6thread17LinearCombinationISJ_Li1EffLNS1K_9ScaleType4KindE0ELNS_15FloatRoundStyleE2ESJ_EENS1_15EpilogueDefaultEEEEEvvEEEEvNT_6ParamsE --------------------------
	.section	.nv.shared._ZN7cutlass13device_kernelINS_4gemm6kernel13GemmUniversalIN4cute5tupleIJiiiiEEENS1_10collective13CollectiveMmaINS1_37MainloopSm90TmaGmmaWarpSpecializedFP8ILi18ENS5_IJNS4_1CILi1EEESB_SB_EEENS1_35KernelTmaWarpSpecializedCooperativeEEENS5_IJNSA_ILi256EEENSA_ILi128EEENSA_ILi32EEEEEENS_12float_e5m2_tENS5_IJlSB_lEEESJ_SK_NS4_8TiledMMAINS4_8MMA_AtomIJNS4_4SM904GMMA31MMA_64x128x32_F32E5M2E5M2_SS_TNILNSO_7ScaleInE1ELSQ_1EEEEEENS4_6LayoutINS5_IJNSA_ILi2EEESB_SB_EEENS5_IJSB_NSA_ILi0EEESW_EEEEENS5_IJNS4_10UnderscoreESZ_SZ_EEEEENS4_13SM90_TMA_LOADENS4_14ComposedLayoutINS4_7SwizzleILi1ELi4ELi3EEENS4_18smem_ptr_flag_bitsILi8EEENST_INS5_IJNSA_ILi8EEESH_EEENS5_IJSH_SB_EEEEEEEvNS4_8identityES12_S1C_vS1D_EENS_8epilogue10collective6detail29Sm90TmaWarpSpecializedAdapterINS1G_15DefaultEpilogueISJ_SK_SK_NS1F_6thread17LinearCombinationISJ_Li1EffLNS1K_9ScaleType4KindE0ELNS_15FloatRoundStyleE2ESJ_EENS1_15EpilogueDefaultEEEEEvvEEEEvNT_6ParamsE,"aw",@nobits
	.sectionflags	@""
	.align	16
	.zero		1024


//--------------------- .nv.shared.reserved.0     --------------------------
	.section	.nv.shared.reserved.0,"aw",@nobits
	.weak		__nv_reservedSMEM_offset_0_alias
	.size		__nv_reservedSMEM_offset_0_alias, 0, 0
	.other		__nv_reservedSMEM_offset_0_alias,@"STO_CUDA_RESERVED_SHARED STV_DEFAULT"
__nv_reservedSMEM_offset_0_alias:
	.zero		0


//--------------------- .nv.global                --------------------------
	.section	.nv.global,"aw",@nobits
.nv.global:
	.type		_ZN39_INTERNAL_bea1200f_4_k_cu_e5efc128_43244cute1_E,@object
	.size		_ZN39_INTERNAL_bea1200f_4_k_cu_e5efc128_43244cute1_E,(_ZN39_INTERNAL_bea1200f_4_k_cu_e5efc128_43244cuda3std3__45__cpo6cbeginE - _ZN39_INTERNAL_bea1200f_4_k_cu_e5efc128_43244cute1_E)
_ZN39_INTERNAL_bea1200f_4_k_cu_e5efc128_43244cute1_E:
	.zero		1
	.type		_ZN39_INTERNAL_bea1200f_4_k_cu_e5efc128_43244cuda3std3__45__cpo6cbeginE,@object
	.size		_ZN39_INTERNAL_bea1200f_4_k_cu_e5efc128_43244cuda3std3__45__cpo6cbeginE,(_ZN39_INTERNAL_bea1200f_4_k_cu_e5efc128_43244cuda3std3__48in_placeE - _ZN39_INTERNAL_bea1200f_4_k_cu_e5efc128_43244cuda3std3__45__cpo6cbeginE)
_ZN39_INTERNAL_bea1200f_4_k_cu_e5efc128_43244cuda3std3__45__cpo6cbeginE:
	.zero		1
	.type		_ZN39_INTERNAL_bea1200f_4_k_cu_e5efc128_43244cuda3std3__48in_placeE,@object
	.size		_ZN39_INTERNAL_bea1200f_4_k_cu_e5efc128_43244cuda3std3__48in_placeE,(_ZN39_INTERNAL_bea1200f_4_k_cu_e5efc128_43244cuda3std6ranges3__45__cpo9iter_moveE - _ZN39_INTERNAL_bea1200f_4_k_cu_e5efc128_43244cuda3std3__48in_placeE)
_ZN39_INTERNAL_bea1200f_4_k_cu_e5efc128_43244cuda3std3__48in_placeE:
	.zero		1
	.type		_ZN39_INTERNAL_bea1200f_4_k_cu_e5efc128_43244cuda3std6ranges3__45__cpo9iter_moveE,@object
	.size		_ZN39_INTERNAL_bea1200f_4_k_cu_e5efc128_43244cuda3std6ranges3__45__cpo9iter_moveE,(_ZN39_INTERNAL_bea1200f_4_k_cu_e5efc128_43244cuda3std3__45__cpo5beginE - _ZN39_INTERNAL_bea1200f_4_k_cu_e5efc128_43244cuda3std6ranges3__45__cpo9iter_moveE)
_ZN39_INTERNAL_bea1200f_4_k_cu_e5efc128_43244cuda3std6ranges3__45__cpo9iter_moveE:
	.zero		1
	.type		_ZN39_INTERNAL_bea1200f_4_k_cu_e5efc128_43244cuda3std3__45__cpo5beginE,@object
	.size		_ZN39_INTERNAL_bea1200f_4_k_cu_e5efc128_43244cuda3std3__45__cpo5beginE,(_ZN39_INTERNAL_bea1200f_4_k_cu_e5efc128_43244cuda3std3__441_GLOBAL__N__bea1200f_4_k_cu_e5efc128_43246ignoreE - _ZN39_INTERNAL_bea1200f_4_k_cu_e5efc128_43244cuda3std3__45__cpo5beginE)
_ZN39_INTERNAL_bea1200f_4_k_cu_e5efc128_43244cuda3std3__45__cpo5beginE:
	.zero		1
	.type		_ZN39_INTERNAL_bea1200f_4_k_cu_e5efc128_43244cuda3std3__441_GLOBAL__N__bea1200f_4_k_cu_e5efc128_43246ignoreE,@object
	.size		_ZN39_INTERNAL_bea1200f_4_k_cu_e5efc128_43244cuda3std3__441_GLOBAL__N__bea1200f_4_k_cu_e5efc128_43246ignoreE,(_ZN39_INTERNAL_bea1200f_4_k_cu_e5efc128_43244cute7productE - _ZN39_INTERNAL_bea1200f_4_k_cu_e5efc128_43244cuda3std3__441_GLOBAL__N__bea1200f_4_k_cu_e5efc128_43246ignoreE)
_ZN39_INTERNAL_bea1200f_4_k_cu_e5efc128_43244cuda3std3__441_GLOBAL__N__bea1200f_4_k_cu_e5efc128_43246ignoreE:
	.zero		1
	.type		_ZN39_INTERNAL_bea1200f_4_k_cu_e5efc128_43244cute7productE,@object
	.size		_ZN39_INTERNAL_bea1200f_4_k_cu_e5efc128_43244cute7productE,(_ZN39_INTERNAL_bea1200f_4_k_cu_e5efc128_43244cuda3std3__45__cpo3endE - _ZN39_INTERNAL_bea1200f_4_k_cu_e5efc128_43244cute7productE)
_ZN39_INTERNAL_bea1200f_4_k_cu_e5efc128_43244cute7productE:
	.zero		1
	.type		_ZN39_INTERNAL_bea1200f_4_k_cu_e5efc128_43244cuda3std3__45__cpo3endE,@object
	.size		_ZN39_INTERNAL_bea1200f_4_k_cu_e5efc128_43244cuda3std3__45__cpo3endE,(_ZN39_INTERNAL_bea1200f_4_k_cu_e5efc128_43244cuda3std3__419piecewise_constructE - _ZN39_INTERNAL_bea1200f_4_k_cu_e5efc128_43244cuda3std3__45__cpo3endE)
_ZN39_INTERNAL_bea1200f_4_k_cu_e5efc128_43244cuda3std3__45__cpo3endE:
	.zero		1
	.type		_ZN39_INTERNAL_bea1200f_4_k_cu_e5efc128_43244cuda3std3__419piecewise_constructE,@object
	.size		_ZN39_INTERNAL_bea1200f_4_k_cu_e5efc128_43244cuda3std3__419piecewise_constructE,(_ZN39_INTERNAL_bea1200f_4_k_cu_e5efc128_43244cuda3std3__45__cpo4cendE - _ZN39_INTERNAL_bea1200f_4_k_cu_e5efc128_43244cuda3std3__419piecewise_constructE)
_ZN39_INTERNAL_bea1200f_4_k_cu_e5efc128_43244cuda3std3__419piecewise_constructE:
	.zero		1
	.type		_ZN39_INTERNAL_bea1200f_4_k_cu_e5efc128_43244cuda3std3__45__cpo4cendE,@object
	.size		_ZN39_INTERNAL_bea1200f_4_k_cu_e5efc128_43244cuda3std3__45__cpo4cendE,(_ZN39_INTERNAL_bea1200f_4_k_cu_e5efc128_43244cuda3std6ranges3__45__cpo4swapE - _ZN39_INTERNAL_bea1200f_4_k_cu_e5efc128_43244cuda3std3__45__cpo4cendE)
_ZN39_INTERNAL_bea1200f_4_k_cu_e5efc128_43244cuda3std3__45__cpo4cendE:
	.zero		1
	.type		_ZN39_INTERNAL_bea1200f_4_k_cu_e5efc128_43244cuda3std6ranges3__45__cpo4swapE,@object
	.size		_ZN39_INTERNAL_bea1200f_4_k_cu_e5efc128_43244cuda3std6ranges3__45__cpo4swapE,(.L_7 - _ZN39_INTERNAL_bea1200f_4_k_cu_e5efc128_43244cuda3std6ranges3__45__cpo4swapE)
_ZN39_INTERNAL_bea1200f_4_k_cu_e5efc128_43244cuda3std6ranges3__45__cpo4swapE:
	.zero		1
.L_7:


//--------------------- .nv.constant0._ZN7cutlass13device_kernelINS_4gemm6kernel13GemmUniversalIN4cute5tupleIJiiiiEEENS1_10collective13CollectiveMmaINS1_37MainloopSm90TmaGmmaWarpSpecializedFP8ILi18ENS5_IJNS4_1CILi1EEESB_SB_EEENS1_35KernelTmaWarpSpecializedCooperativeEEENS5_IJNSA_ILi256EEENSA_ILi128EEENSA_ILi32EEEEEENS_12float_e5m2_tENS5_IJlSB_lEEESJ_SK_NS4_8TiledMMAINS4_8MMA_AtomIJNS4_4SM904GMMA31MMA_64x128x32_F32E5M2E5M2_SS_TNILNSO_7ScaleInE1ELSQ_1EEEEEENS4_6LayoutINS5_IJNSA_ILi2EEESB_SB_EEENS5_IJSB_NSA_ILi0EEESW_EEEEENS5_IJNS4_10UnderscoreESZ_SZ_EEEEENS4_13SM90_TMA_LOADENS4_14ComposedLayoutINS4_7SwizzleILi1ELi4ELi3EEENS4_18smem_ptr_flag_bitsILi8EEENST_INS5_IJNSA_ILi8EEESH_EEENS5_IJSH_SB_EEEEEEEvNS4_8identityES12_S1C_vS1D_EENS_8epilogue10collective6detail29Sm90TmaWarpSpecializedAdapterINS1G_15DefaultEpilogueISJ_SK_SK_NS1F_6thread17LinearCombinationISJ_Li1EffLNS1K_9ScaleType4KindE0ELNS_15FloatRoundStyleE2ESJ_EENS1_15EpilogueDefaultEEEEEvvEEEEvNT_6ParamsE --------------------------
	.section	.nv.constant0._ZN7cutlass13device_kernelINS_4gemm6kernel13GemmUniversalIN4cute5tupleIJiiiiEEENS1_10collective13CollectiveMmaINS1_37MainloopSm90TmaGmmaWarpSpecializedFP8ILi18ENS5_IJNS4_1CILi1EEESB_SB_EEENS1_35KernelTmaWarpSpecializedCooperativeEEENS5_IJNSA_ILi256EEENSA_ILi128EEENSA_ILi32EEEEEENS_12float_e5m2_tENS5_IJlSB_lEEESJ_SK_NS4_8TiledMMAINS4_8MMA_AtomIJNS4_4SM904GMMA31MMA_64x128x32_F32E5M2E5M2_SS_TNILNSO_7ScaleInE1ELSQ_1EEEEEENS4_6LayoutINS5_IJNSA_ILi2EEESB_SB_EEENS5_IJSB_NSA_ILi0EEESW_EEEEENS5_IJNS4_10UnderscoreESZ_SZ_EEEEENS4_13SM90_TMA_LOADENS4_14ComposedLayoutINS4_7SwizzleILi1ELi4ELi3EEENS4_18smem_ptr_flag_bitsILi8EEENST_INS5_IJNSA_ILi8EEESH_EEENS5_IJSH_SB_EEEEEEEvNS4_8identityES12_S1C_vS1D_EENS_8epilogue10collective6detail29Sm90TmaWarpSpecializedAdapterINS1G_15DefaultEpilogueISJ_SK_SK_NS1F_6thread17LinearCombinationISJ_Li1EffLNS1K_9ScaleType4KindE0ELNS_15FloatRoundStyleE2ESJ_EENS1_15EpilogueDefaultEEEEEvvEEEEvNT_6ParamsE,"a",@progbits
	.sectionflags	@""
	.align	4
.nv.constant0._ZN7cutlass13device_kernelINS_4gemm6kernel13GemmUniversalIN4cute5tupleIJiiiiEEENS1_10collective13CollectiveMmaINS1_37MainloopSm90TmaGmmaWarpSpecializedFP8ILi18ENS5_IJNS4_1CILi1EEESB_SB_EEENS1_35KernelTmaWarpSpecializedCooperativeEEENS5_IJNSA_ILi256EEENSA_ILi128EEENSA_ILi32EEEEEENS_12float_e5m2_tENS5_IJlSB_lEEESJ_SK_NS4_8TiledMMAINS4_8MMA_AtomIJNS4_4SM904GMMA31MMA_64x128x32_F32E5M2E5M2_SS_TNILNSO_7ScaleInE1ELSQ_1EEEEEENS4_6LayoutINS5_IJNSA_ILi2EEESB_SB_EEENS5_IJSB_NSA_ILi0EEESW_EEEEENS5_IJNS4_10UnderscoreESZ_SZ_EEEEENS4_13SM90_TMA_LOADENS4_14ComposedLayoutINS4_7SwizzleILi1ELi4ELi3EEENS4_18smem_ptr_flag_bitsILi8EEENST_INS5_IJNSA_ILi8EEESH_EEENS5_IJSH_SB_EEEEEEEvNS4_8identityES12_S1C_vS1D_EENS_8epilogue10collective6detail29Sm90TmaWarpSpecializedAdapterINS1G_15DefaultEpilogueISJ_SK_SK_NS1F_6thread17LinearCombinationISJ_Li1EffLNS1K_9ScaleType4KindE0ELNS_15FloatRoundStyleE2ESJ_EENS1_15EpilogueDefaultEEEEEvvEEEEvNT_6ParamsE:
	.zero		1664


//--------------------- SYMBOLS --------------------------

	.type		.nv.reservedSmem.offset0,@object
	.size		.nv.reservedSmem.offset0,0x4
